//
// Generated by NVIDIA NVVM Compiler
//
// Compiler Build ID: CL-36424714
// Cuda compilation tools, release 13.0, V13.0.88
// Based on NVVM 20.0.0
//

.version 9.0
.target sm_100
.address_size 64

	// .globl	_Z14gpu_ActualizarPfifi

.visible .entry _Z14gpu_ActualizarPfifi(
	.param .u64 .ptr .align 1 _Z14gpu_ActualizarPfifi_param_0,
	.param .u32 _Z14gpu_ActualizarPfifi_param_1,
	.param .f32 _Z14gpu_ActualizarPfifi_param_2,
	.param .u32 _Z14gpu_ActualizarPfifi_param_3
)
{
	.reg .pred 	%p<3>;
	.reg .b32 	%r<16>;
	.reg .b32 	%f<8>;
	.reg .b64 	%rd<5>;

	ld.param.u64 	%rd1, [_Z14gpu_ActualizarPfifi_param_0];
	ld.param.u32 	%r2, [_Z14gpu_ActualizarPfifi_param_1];
	ld.param.f32 	%f2, [_Z14gpu_ActualizarPfifi_param_2];
	ld.param.u32 	%r3, [_Z14gpu_ActualizarPfifi_param_3];
	mov.u32 	%r4, %ctaid.x;
	mov.u32 	%r5, %nctaid.x;
	mov.u32 	%r6, %ctaid.y;
	mad.lo.s32 	%r7, %r5, %r6, %r4;
	mov.u32 	%r8, %ntid.x;
	mov.u32 	%r9, %ntid.y;
	mov.u32 	%r10, %tid.x;
	mov.u32 	%r11, %tid.y;
	mad.lo.s32 	%r12, %r7, %r9, %r11;
	mad.lo.s32 	%r1, %r12, %r8, %r10;
	setp.ge.s32 	%p1, %r1, %r3;
	@%p1 bra 	$L__BB0_3;
	sub.s32 	%r13, %r2, %r1;
	abs.s32 	%r14, %r13;
	add.s32 	%r15, %r14, 1;
	cvt.rn.f32.u32 	%f3, %r15;
	sqrt.rn.f32 	%f4, %f3;
	div.rn.f32 	%f1, %f2, %f4;
	abs.f32 	%f5, %f1;
	setp.ltu.f32 	%p2, %f5, 0f3A83126F;
	@%p2 bra 	$L__BB0_3;
	cvta.to.global.u64 	%rd2, %rd1;
	mul.wide.s32 	%rd3, %r1, 4;
	add.s64 	%rd4, %rd2, %rd3;
	ld.global.f32 	%f6, [%rd4];
	add.f32 	%f7, %f1, %f6;
	st.global.f32 	[%rd4], %f7;
$L__BB0_3:
	ret;

}
	// .globl	_Z10gpu_CopiarPfS_i
.visible .entry _Z10gpu_CopiarPfS_i(
	.param .u64 .ptr .align 1 _Z10gpu_CopiarPfS_i_param_0,
	.param .u64 .ptr .align 1 _Z10gpu_CopiarPfS_i_param_1,
	.param .u32 _Z10gpu_CopiarPfS_i_param_2
)
{
	.reg .pred 	%p<2>;
	.reg .b32 	%r<12>;
	.reg .b32 	%f<2>;
	.reg .b64 	%rd<8>;

	ld.param.u64 	%rd1, [_Z10gpu_CopiarPfS_i_param_0];
	ld.param.u64 	%rd2, [_Z10gpu_CopiarPfS_i_param_1];
	ld.param.u32 	%r2, [_Z10gpu_CopiarPfS_i_param_2];
	mov.u32 	%r3, %ctaid.x;
	mov.u32 	%r4, %nctaid.x;
	mov.u32 	%r5, %ctaid.y;
	mad.lo.s32 	%r6, %r4, %r5, %r3;
	mov.u32 	%r7, %ntid.x;
	mov.u32 	%r8, %ntid.y;
	mov.u32 	%r9, %tid.x;
	mov.u32 	%r10, %tid.y;
	mad.lo.s32 	%r11, %r6, %r8, %r10;
	mad.lo.s32 	%r1, %r11, %r7, %r9;
	setp.ge.s32 	%p1, %r1, %r2;
	@%p1 bra 	$L__BB1_2;
	cvta.to.global.u64 	%rd3, %rd1;
	cvta.to.global.u64 	%rd4, %rd2;
	mul.wide.s32 	%rd5, %r1, 4;
	add.s64 	%rd6, %rd3, %rd5;
	ld.global.f32 	%f1, [%rd6];
	add.s64 	%rd7, %rd4, %rd5;
	st.global.f32 	[%rd7], %f1;
$L__BB1_2:
	ret;

}
	// .globl	_Z14gpu_RelajacionPfS_i
.visible .entry _Z14gpu_RelajacionPfS_i(
	.param .u64 .ptr .align 1 _Z14gpu_RelajacionPfS_i_param_0,
	.param .u64 .ptr .align 1 _Z14gpu_RelajacionPfS_i_param_1,
	.param .u32 _Z14gpu_RelajacionPfS_i_param_2
)
{
	.reg .pred 	%p<4>;
	.reg .b32 	%r<16>;
	.reg .b32 	%f<7>;
	.reg .b64 	%rd<10>;

	ld.param.u64 	%rd1, [_Z14gpu_RelajacionPfS_i_param_0];
	ld.param.u64 	%rd2, [_Z14gpu_RelajacionPfS_i_param_1];
	ld.param.u32 	%r2, [_Z14gpu_RelajacionPfS_i_param_2];
	mov.u32 	%r4, %ctaid.x;
	mov.u32 	%r5, %nctaid.x;
	mov.u32 	%r6, %ctaid.y;
	mad.lo.s32 	%r7, %r5, %r6, %r4;
	mov.u32 	%r8, %ntid.x;
	mov.u32 	%r9, %ntid.y;
	mov.u32 	%r10, %tid.x;
	mov.u32 	%r11, %tid.y;
	mad.lo.s32 	%r12, %r7, %r9, %r11;
	mad.lo.s32 	%r13, %r12, %r8, %r10;
	setp.lt.s32 	%p1, %r13, 1;
	add.s32 	%r14, %r2, -1;
	setp.ge.s32 	%p2, %r13, %r14;
	or.pred  	%p3, %p1, %p2;
	@%p3 bra 	$L__BB2_2;
	cvta.to.global.u64 	%rd3, %rd2;
	cvta.to.global.u64 	%rd4, %rd1;
	add.s32 	%r15, %r13, -1;
	mul.wide.u32 	%rd5, %r15, 4;
	add.s64 	%rd6, %rd3, %rd5;
	ld.global.f32 	%f1, [%rd6];
	mul.wide.u32 	%rd7, %r13, 4;
	add.s64 	%rd8, %rd3, %rd7;
	ld.global.f32 	%f2, [%rd8];
	add.f32 	%f3, %f1, %f2;
	ld.global.f32 	%f4, [%rd8+4];
	add.f32 	%f5, %f3, %f4;
	div.rn.f32 	%f6, %f5, 0f40400000;
	add.s64 	%rd9, %rd4, %rd7;
	st.global.f32 	[%rd9], %f6;
$L__BB2_2:
	ret;

}
	// .globl	_Z10gpu_MaximoPfPiS_i
.visible .entry _Z10gpu_MaximoPfPiS_i(
	.param .u64 .ptr .align 1 _Z10gpu_MaximoPfPiS_i_param_0,
	.param .u64 .ptr .align 1 _Z10gpu_MaximoPfPiS_i_param_1,
	.param .u64 .ptr .align 1 _Z10gpu_MaximoPfPiS_i_param_2,
	.param .u32 _Z10gpu_MaximoPfPiS_i_param_3
)
{
	.reg .pred 	%p<23>;
	.reg .b32 	%r<40>;
	.reg .b32 	%f<29>;
	.reg .b64 	%rd<20>;

	ld.param.u64 	%rd11, [_Z10gpu_MaximoPfPiS_i_param_0];
	ld.param.u64 	%rd12, [_Z10gpu_MaximoPfPiS_i_param_1];
	ld.param.u64 	%rd13, [_Z10gpu_MaximoPfPiS_i_param_2];
	ld.param.u32 	%r15, [_Z10gpu_MaximoPfPiS_i_param_3];
	cvta.to.global.u64 	%rd1, %rd12;
	cvta.to.global.u64 	%rd2, %rd11;
	cvta.to.global.u64 	%rd3, %rd13;
	mov.u32 	%r16, %ctaid.x;
	mov.u32 	%r17, %nctaid.x;
	mov.u32 	%r18, %ctaid.y;
	mad.lo.s32 	%r19, %r17, %r18, %r16;
	mov.u32 	%r20, %ntid.x;
	mov.u32 	%r21, %ntid.y;
	mul.lo.s32 	%r22, %r20, %r21;
	mul.lo.s32 	%r23, %r22, %r19;
	mov.u32 	%r24, %tid.x;
	mov.u32 	%r25, %tid.y;
	mad.lo.s32 	%r26, %r20, %r25, %r24;
	neg.s32 	%r27, %r26;
	setp.ne.s32 	%p1, %r23, %r27;
	setp.lt.s32 	%p2, %r15, 3;
	or.pred  	%p3, %p1, %p2;
	@%p3 bra 	$L__BB3_28;
	add.s32 	%r1, %r15, -2;
	add.s32 	%r29, %r15, -3;
	and.b32  	%r2, %r1, 3;
	setp.lt.u32 	%p4, %r29, 3;
	mov.b32 	%r39, 1;
	@%p4 bra 	$L__BB3_21;
	and.b32  	%r31, %r1, -4;
	neg.s32 	%r35, %r31;
	add.s64 	%rd18, %rd3, 12;
	mov.b32 	%r36, 2;
$L__BB3_3:
	ld.global.f32 	%f25, [%rd18+-8];
	ld.global.f32 	%f14, [%rd18+-12];
	setp.leu.f32 	%p5, %f25, %f14;
	@%p5 bra 	$L__BB3_7;
	ld.global.f32 	%f15, [%rd18+-4];
	setp.leu.f32 	%p6, %f25, %f15;
	@%p6 bra 	$L__BB3_7;
	ld.global.f32 	%f16, [%rd2];
	setp.leu.f32 	%p7, %f25, %f16;
	@%p7 bra 	$L__BB3_7;
	st.global.f32 	[%rd2], %f25;
	add.s32 	%r32, %r36, -1;
	st.global.u32 	[%rd1], %r32;
	ld.global.f32 	%f25, [%rd18+-8];
$L__BB3_7:
	ld.global.f32 	%f27, [%rd18+-4];
	setp.leu.f32 	%p8, %f27, %f25;
	ld.global.f32 	%f28, [%rd18];
	@%p8 bra 	$L__BB3_11;
	setp.leu.f32 	%p9, %f27, %f28;
	@%p9 bra 	$L__BB3_11;
	ld.global.f32 	%f17, [%rd2];
	setp.leu.f32 	%p10, %f27, %f17;
	@%p10 bra 	$L__BB3_11;
	st.global.f32 	[%rd2], %f27;
	st.global.u32 	[%rd1], %r36;
	ld.global.f32 	%f27, [%rd18+-4];
	ld.global.f32 	%f28, [%rd18];
$L__BB3_11:
	setp.leu.f32 	%p11, %f28, %f27;
	@%p11 bra 	$L__BB3_15;
	ld.global.f32 	%f18, [%rd18+4];
	setp.leu.f32 	%p12, %f28, %f18;
	@%p12 bra 	$L__BB3_15;
	ld.global.f32 	%f19, [%rd2];
	setp.leu.f32 	%p13, %f28, %f19;
	@%p13 bra 	$L__BB3_15;
	st.global.f32 	[%rd2], %f28;
	add.s32 	%r33, %r36, 1;
	st.global.u32 	[%rd1], %r33;
	ld.global.f32 	%f28, [%rd18];
$L__BB3_15:
	ld.global.f32 	%f12, [%rd18+4];
	setp.leu.f32 	%p14, %f12, %f28;
	@%p14 bra 	$L__BB3_19;
	ld.global.f32 	%f20, [%rd18+8];
	setp.leu.f32 	%p15, %f12, %f20;
	@%p15 bra 	$L__BB3_19;
	ld.global.f32 	%f21, [%rd2];
	setp.leu.f32 	%p16, %f12, %f21;
	@%p16 bra 	$L__BB3_19;
	st.global.f32 	[%rd2], %f12;
	add.s32 	%r34, %r36, 2;
	st.global.u32 	[%rd1], %r34;
$L__BB3_19:
	add.s32 	%r36, %r36, 4;
	add.s32 	%r35, %r35, 4;
	add.s64 	%rd18, %rd18, 16;
	setp.ne.s32 	%p17, %r35, 0;
	@%p17 bra 	$L__BB3_3;
	add.s32 	%r39, %r36, -1;
$L__BB3_21:
	setp.eq.s32 	%p18, %r2, 0;
	@%p18 bra 	$L__BB3_28;
	add.s64 	%rd7, %rd3, -4;
	mul.wide.u32 	%rd14, %r39, 4;
	add.s64 	%rd15, %rd14, %rd3;
	add.s64 	%rd19, %rd15, 4;
	neg.s32 	%r38, %r2;
$L__BB3_23:
	.pragma "nounroll";
	mul.wide.s32 	%rd16, %r39, 4;
	add.s64 	%rd17, %rd7, %rd16;
	ld.global.f32 	%f13, [%rd19+-4];
	ld.global.f32 	%f22, [%rd17];
	setp.leu.f32 	%p19, %f13, %f22;
	@%p19 bra 	$L__BB3_27;
	ld.global.f32 	%f23, [%rd19];
	setp.leu.f32 	%p20, %f13, %f23;
	@%p20 bra 	$L__BB3_27;
	ld.global.f32 	%f24, [%rd2];
	setp.leu.f32 	%p21, %f13, %f24;
	@%p21 bra 	$L__BB3_27;
	st.global.f32 	[%rd2], %f13;
	st.global.u32 	[%rd1], %r39;
$L__BB3_27:
	add.s32 	%r39, %r39, 1;
	add.s64 	%rd19, %rd19, 4;
	add.s32 	%r38, %r38, 1;
	setp.ne.s32 	%p22, %r38, 0;
	@%p22 bra 	$L__BB3_23;
$L__BB3_28:
	ret;

}


// ===== COMPILED SASS (sm_100) =====

	.target	sm_100

	.elftype	@"ET_EXEC"


//--------------------- .note.nv.tkinfo           --------------------------
	.section	.note.nv.tkinfo,"",@"SHT_NOTE"
	.sectionflags	@"SHF_NOTE_NV_TKINFO"
	.tkinfo
        /*0018*/ 	.word	0x00000002
        /*0030*/ 	.string	""
        /*0030*/ 	.string	"ptxas"
        /*0030*/ 	.string	"Cuda compilation tools, release 13.0, V13.0.88"
        /*0030*/ 	.string	"Build cuda_13.0.r13.0/compiler.36424714_0"
        /*0030*/ 	.string	"-arch sm_100 -m 64 "



//--------------------- .note.nv.cuinfo           --------------------------
	.section	.note.nv.cuinfo,"",@"SHT_NOTE"
	.sectionflags	@"SHF_NOTE_NV_CUINFO"
        /*0018*/ 	.short	0x0002
        /*001a*/ 	.short	0x0064
        /*001c*/ 	.short	0x0082
	.zero		2


//--------------------- .nv.info                  --------------------------
	.section	.nv.info,"",@"SHT_CUDA_INFO"
	.align	4


	//----- nvinfo : EIATTR_REGCOUNT
	.align		4
        /*0000*/ 	.byte	0x04, 0x2f
        /*0002*/ 	.short	(.L_1 - .L_0)
	.align		4
.L_0:
        /*0004*/ 	.word	index@(_Z14gpu_ActualizarPfifi)
        /*0008*/ 	.word	0x00000010


	//----- nvinfo : EIATTR_FRAME_SIZE
	.align		4
.L_1:
        /*000c*/ 	.byte	0x04, 0x11
        /*000e*/ 	.short	(.L_3 - .L_2)
	.align		4
.L_2:
        /*0010*/ 	.word	index@($__internal_2_$__cuda_sm3x_div_rn_noftz_f32_slowpath)
        /*0014*/ 	.word	0x00000000


	//----- nvinfo : EIATTR_FRAME_SIZE
	.align		4
.L_3:
        /*0018*/ 	.byte	0x04, 0x11
        /*001a*/ 	.short	(.L_5 - .L_4)
	.align		4
.L_4:
        /*001c*/ 	.word	index@($__internal_1_$__cuda_sm20_sqrt_rn_f32_slowpath)
        /*0020*/ 	.word	0x00000000


	//----- nvinfo : EIATTR_FRAME_SIZE
	.align		4
.L_5:
        /*0024*/ 	.byte	0x04, 0x11
        /*0026*/ 	.short	(.L_7 - .L_6)
	.align		4
.L_6:
        /*0028*/ 	.word	index@(_Z14gpu_ActualizarPfifi)
        /*002c*/ 	.word	0x00000000


	//----- nvinfo : EIATTR_REGCOUNT
	.align		4
.L_7:
        /*0030*/ 	.byte	0x04, 0x2f
        /*0032*/ 	.short	(.L_9 - .L_8)
	.align		4
.L_8:
        /*0034*/ 	.word	index@(_Z10gpu_CopiarPfS_i)
        /*0038*/ 	.word	0x0000000a


	//----- nvinfo : EIATTR_FRAME_SIZE
	.align		4
.L_9:
        /*003c*/ 	.byte	0x04, 0x11
        /*003e*/ 	.short	(.L_11 - .L_10)
	.align		4
.L_10:
        /*0040*/ 	.word	index@(_Z10gpu_CopiarPfS_i)
        /*0044*/ 	.word	0x00000000


	//----- nvinfo : EIATTR_REGCOUNT
	.align		4
.L_11:
        /*0048*/ 	.byte	0x04, 0x2f
        /*004a*/ 	.short	(.L_13 - .L_12)
	.align		4
.L_12:
        /*004c*/ 	.word	index@(_Z14gpu_RelajacionPfS_i)
        /*0050*/ 	.word	0x0000000e


	//----- nvinfo : EIATTR_FRAME_SIZE
	.align		4
.L_13:
        /*0054*/ 	.byte	0x04, 0x11
        /*0056*/ 	.short	(.L_15 - .L_14)
	.align		4
.L_14:
        /*0058*/ 	.word	index@($__internal_0_$__cuda_sm3x_div_rn_noftz_f32_slowpath)
        /*005c*/ 	.word	0x00000000


	//----- nvinfo : EIATTR_FRAME_SIZE
	.align		4
.L_15:
        /*0060*/ 	.byte	0x04, 0x11
        /*0062*/ 	.short	(.L_17 - .L_16)
	.align		4
.L_16:
        /*0064*/ 	.word	index@(_Z14gpu_RelajacionPfS_i)
        /*0068*/ 	.word	0x00000000


	//----- nvinfo : EIATTR_REGCOUNT
	.align		4
.L_17:
        /*006c*/ 	.byte	0x04, 0x2f
        /*006e*/ 	.short	(.L_19 - .L_18)
	.align		4
.L_18:
        /*0070*/ 	.word	index@(_Z10gpu_MaximoPfPiS_i)
        /*0074*/ 	.word	0x00000012


	//----- nvinfo : EIATTR_FRAME_SIZE
	.align		4
.L_19:
        /*0078*/ 	.byte	0x04, 0x11
        /*007a*/ 	.short	(.L_21 - .L_20)
	.align		4
.L_20:
        /*007c*/ 	.word	index@(_Z10gpu_MaximoPfPiS_i)
        /*0080*/ 	.word	0x00000000


	//----- nvinfo : EIATTR_MIN_STACK_SIZE
	.align		4
.L_21:
        /*0084*/ 	.byte	0x04, 0x12
        /*0086*/ 	.short	(.L_23 - .L_22)
	.align		4
.L_22:
        /*0088*/ 	.word	index@(_Z10gpu_MaximoPfPiS_i)
        /*008c*/ 	.word	0x00000000


	//----- nvinfo : EIATTR_MIN_STACK_SIZE
	.align		4
.L_23:
        /*0090*/ 	.byte	0x04, 0x12
        /*0092*/ 	.short	(.L_25 - .L_24)
	.align		4
.L_24:
        /*0094*/ 	.word	index@(_Z14gpu_RelajacionPfS_i)
        /*0098*/ 	.word	0x00000000


	//----- nvinfo : EIATTR_MIN_STACK_SIZE
	.align		4
.L_25:
        /*009c*/ 	.byte	0x04, 0x12
        /*009e*/ 	.short	(.L_27 - .L_26)
	.align		4
.L_26:
        /*00a0*/ 	.word	index@(_Z10gpu_CopiarPfS_i)
        /*00a4*/ 	.word	0x00000000


	//----- nvinfo : EIATTR_MIN_STACK_SIZE
	.align		4
.L_27:
        /*00a8*/ 	.byte	0x04, 0x12
        /*00aa*/ 	.short	(.L_29 - .L_28)
	.align		4
.L_28:
        /*00ac*/ 	.word	index@(_Z14gpu_ActualizarPfifi)
        /*00b0*/ 	.word	0x00000000
.L_29:


//--------------------- .nv.compat                --------------------------
	.section	.nv.compat,"",@"SHT_CUDA_COMPAT_INFO"
	.align	4
        /*0000*/ 	.byte	0x02, 0x09, 0x00, 0x00, 0x02, 0x02, 0x01, 0x00, 0x02, 0x05, 0x05, 0x00, 0x03, 0x07, 0x01, 0x01
        /*0010*/ 	.byte	0x02, 0x03, 0x00, 0x00, 0x02, 0x06, 0x01, 0x00, 0x04, 0x0b, 0x08, 0x00, 0x01, 0x00, 0x00, 0x00
        /*0020*/ 	.byte	0x00, 0x00, 0x00, 0x00


//--------------------- .nv.info._Z10gpu_MaximoPfPiS_i --------------------------
	.section	.nv.info._Z10gpu_MaximoPfPiS_i,"",@"SHT_CUDA_INFO"
	.sectionflags	@""
	.align	4


	//----- nvinfo : EIATTR_CUDA_API_VERSION
	.align		4
        /*0000*/ 	.byte	0x04, 0x37
        /*0002*/ 	.short	(.L_31 - .L_30)
.L_30:
        /*0004*/ 	.word	0x00000082


	//----- nvinfo : EIATTR_KPARAM_INFO
	.align		4
.L_31:
        /*0008*/ 	.byte	0x04, 0x17
        /*000a*/ 	.short	(.L_33 - .L_32)
.L_32:
        /*000c*/ 	.word	0x00000000
        /*0010*/ 	.short	0x0003
        /*0012*/ 	.short	0x0018
        /*0014*/ 	.byte	0x00, 0xf0, 0x11, 0x00


	//----- nvinfo : EIATTR_KPARAM_INFO
	.align		4
.L_33:
        /*0018*/ 	.byte	0x04, 0x17
        /*001a*/ 	.short	(.L_35 - .L_34)
.L_34:
        /*001c*/ 	.word	0x00000000
        /*0020*/ 	.short	0x0002
        /*0022*/ 	.short	0x0010
        /*0024*/ 	.byte	0x00, 0xf5, 0x21, 0x00


	//----- nvinfo : EIATTR_KPARAM_INFO
	.align		4
.L_35:
        /*0028*/ 	.byte	0x04, 0x17
        /*002a*/ 	.short	(.L_37 - .L_36)
.L_36:
        /*002c*/ 	.word	0x00000000
        /*0030*/ 	.short	0x0001
        /*0032*/ 	.short	0x0008
        /*0034*/ 	.byte	0x00, 0xf5, 0x21, 0x00


	//----- nvinfo : EIATTR_KPARAM_INFO
	.align		4
.L_37:
        /*0038*/ 	.byte	0x04, 0x17
        /*003a*/ 	.short	(.L_39 - .L_38)
.L_38:
        /*003c*/ 	.word	0x00000000
        /*0040*/ 	.short	0x0000
        /*0042*/ 	.short	0x0000
        /*0044*/ 	.byte	0x00, 0xf5, 0x21, 0x00


	//----- nvinfo : EIATTR_SPARSE_MMA_MASK
	.align		4
.L_39:
        /*0048*/ 	.byte	0x03, 0x50
        /*004a*/ 	.short	0x0000


	//----- nvinfo : EIATTR_MAXREG_COUNT
	.align		4
        /*004c*/ 	.byte	0x03, 0x1b
        /*004e*/ 	.short	0x00ff


	//----- nvinfo : EIATTR_MERCURY_ISA_VERSION
	.align		4
        /*0050*/ 	.byte	0x03, 0x5f
        /*0052*/ 	.short	0x0101


	//----- nvinfo : EIATTR_VRC_CTA_INIT_COUNT
	.align		4
        /*0054*/ 	.byte	0x02, 0x4a
	.zero		1
	.zero		1


	//----- nvinfo : EIATTR_EXIT_INSTR_OFFSETS
	.align		4
        /*0058*/ 	.byte	0x04, 0x1c
        /*005a*/ 	.short	(.L_41 - .L_40)


	//   ....[0]....
.L_40:
        /*005c*/ 	.word	0x00000100


	//   ....[1]....
        /*0060*/ 	.word	0x00000620


	//   ....[2]....
        /*0064*/ 	.word	0x00000800


	//----- nvinfo : EIATTR_CBANK_PARAM_SIZE
	.align		4
.L_41:
        /*0068*/ 	.byte	0x03, 0x19
        /*006a*/ 	.short	0x001c


	//----- nvinfo : EIATTR_PARAM_CBANK
	.align		4
        /*006c*/ 	.byte	0x04, 0x0a
        /*006e*/ 	.short	(.L_43 - .L_42)
	.align		4
.L_42:
        /*0070*/ 	.word	index@(.nv.constant0._Z10gpu_MaximoPfPiS_i)
        /*0074*/ 	.short	0x0380
        /*0076*/ 	.short	0x001c


	//----- nvinfo : EIATTR_SW_WAR
	.align		4
.L_43:
        /*0078*/ 	.byte	0x04, 0x36
        /*007a*/ 	.short	(.L_45 - .L_44)
.L_44:
        /*007c*/ 	.word	0x00000008
.L_45:


//--------------------- .nv.info._Z14gpu_RelajacionPfS_i --------------------------
	.section	.nv.info._Z14gpu_RelajacionPfS_i,"",@"SHT_CUDA_INFO"
	.sectionflags	@""
	.align	4


	//----- nvinfo : EIATTR_CUDA_API_VERSION
	.align		4
        /*0000*/ 	.byte	0x04, 0x37
        /*0002*/ 	.short	(.L_47 - .L_46)
.L_46:
        /*0004*/ 	.word	0x00000082


	//----- nvinfo : EIATTR_KPARAM_INFO
	.align		4
.L_47:
        /*0008*/ 	.byte	0x04, 0x17
        /*000a*/ 	.short	(.L_49 - .L_48)
.L_48:
        /*000c*/ 	.word	0x00000000
        /*0010*/ 	.short	0x0002
        /*0012*/ 	.short	0x0010
        /*0014*/ 	.byte	0x00, 0xf0, 0x11, 0x00


	//----- nvinfo : EIATTR_KPARAM_INFO
	.align		4
.L_49:
        /*0018*/ 	.byte	0x04, 0x17
        /*001a*/ 	.short	(.L_51 - .L_50)
.L_50:
        /*001c*/ 	.word	0x00000000
        /*0020*/ 	.short	0x0001
        /*0022*/ 	.short	0x0008
        /*0024*/ 	.byte	0x00, 0xf5, 0x21, 0x00


	//----- nvinfo : EIATTR_KPARAM_INFO
	.align		4
.L_51:
        /*0028*/ 	.byte	0x04, 0x17
        /*002a*/ 	.short	(.L_53 - .L_52)
.L_52:
        /*002c*/ 	.word	0x00000000
        /*0030*/ 	.short	0x0000
        /*0032*/ 	.short	0x0000
        /*0034*/ 	.byte	0x00, 0xf5, 0x21, 0x00


	//----- nvinfo : EIATTR_SPARSE_MMA_MASK
	.align		4
.L_53:
        /*0038*/ 	.byte	0x03, 0x50
        /*003a*/ 	.short	0x0000


	//----- nvinfo : EIATTR_MAXREG_COUNT
	.align		4
        /*003c*/ 	.byte	0x03, 0x1b
        /*003e*/ 	.short	0x00ff


	//----- nvinfo : EIATTR_MERCURY_ISA_VERSION
	.align		4
        /*0040*/ 	.byte	0x03, 0x5f
        /*0042*/ 	.short	0x0101


	//----- nvinfo : EIATTR_VRC_CTA_INIT_COUNT
	.align		4
        /*0044*/ 	.byte	0x02, 0x4a
	.zero		1
	.zero		1


	//----- nvinfo : EIATTR_EXIT_INSTR_OFFSETS
	.align		4
        /*0048*/ 	.byte	0x04, 0x1c
        /*004a*/ 	.short	(.L_55 - .L_54)


	//   ....[0]....
.L_54:
        /*004c*/ 	.word	0x000000f0


	//   ....[1]....
        /*0050*/ 	.word	0x000002a0


	//----- nvinfo : EIATTR_CRS_STACK_SIZE
	.align		4
.L_55:
        /*0054*/ 	.byte	0x04, 0x1e
        /*0056*/ 	.short	(.L_57 - .L_56)
.L_56:
        /*0058*/ 	.word	0x00000000


	//----- nvinfo : EIATTR_CBANK_PARAM_SIZE
	.align		4
.L_57:
        /*005c*/ 	.byte	0x03, 0x19
        /*005e*/ 	.short	0x0014


	//----- nvinfo : EIATTR_PARAM_CBANK
	.align		4
        /*0060*/ 	.byte	0x04, 0x0a
        /*0062*/ 	.short	(.L_59 - .L_58)
	.align		4
.L_58:
        /*0064*/ 	.word	index@(.nv.constant0._Z14gpu_RelajacionPfS_i)
        /*0068*/ 	.short	0x0380
        /*006a*/ 	.short	0x0014


	//----- nvinfo : EIATTR_SW_WAR
	.align		4
.L_59:
        /*006c*/ 	.byte	0x04, 0x36
        /*006e*/ 	.short	(.L_61 - .L_60)
.L_60:
        /*0070*/ 	.word	0x00000008
.L_61:


//--------------------- .nv.info._Z10gpu_CopiarPfS_i --------------------------
	.section	.nv.info._Z10gpu_CopiarPfS_i,"",@"SHT_CUDA_INFO"
	.sectionflags	@""
	.align	4


	//----- nvinfo : EIATTR_CUDA_API_VERSION
	.align		4
        /*0000*/ 	.byte	0x04, 0x37
        /*0002*/ 	.short	(.L_63 - .L_62)
.L_62:
        /*0004*/ 	.word	0x00000082


	//----- nvinfo : EIATTR_KPARAM_INFO
	.align		4
.L_63:
        /*0008*/ 	.byte	0x04, 0x17
        /*000a*/ 	.short	(.L_65 - .L_64)
.L_64:
        /*000c*/ 	.word	0x00000000
        /*0010*/ 	.short	0x0002
        /*0012*/ 	.short	0x0010
        /*0014*/ 	.byte	0x00, 0xf0, 0x11, 0x00


	//----- nvinfo : EIATTR_KPARAM_INFO
	.align		4
.L_65:
        /*0018*/ 	.byte	0x04, 0x17
        /*001a*/ 	.short	(.L_67 - .L_66)
.L_66:
        /*001c*/ 	.word	0x00000000
        /*0020*/ 	.short	0x0001
        /*0022*/ 	.short	0x0008
        /*0024*/ 	.byte	0x00, 0xf5, 0x21, 0x00


	//----- nvinfo : EIATTR_KPARAM_INFO
	.align		4
.L_67:
        /*0028*/ 	.byte	0x04, 0x17
        /*002a*/ 	.short	(.L_69 - .L_68)
.L_68:
        /*002c*/ 	.word	0x00000000
        /*0030*/ 	.short	0x0000
        /*0032*/ 	.short	0x0000
        /*0034*/ 	.byte	0x00, 0xf5, 0x21, 0x00


	//----- nvinfo : EIATTR_SPARSE_MMA_MASK
	.align		4
.L_69:
        /*0038*/ 	.byte	0x03, 0x50
        /*003a*/ 	.short	0x0000


	//----- nvinfo : EIATTR_MAXREG_COUNT
	.align		4
        /*003c*/ 	.byte	0x03, 0x1b
        /*003e*/ 	.short	0x00ff


	//----- nvinfo : EIATTR_MERCURY_ISA_VERSION
	.align		4
        /*0040*/ 	.byte	0x03, 0x5f
        /*0042*/ 	.short	0x0101


	//----- nvinfo : EIATTR_VRC_CTA_INIT_COUNT
	.align		4
        /*0044*/ 	.byte	0x02, 0x4a
	.zero		1
	.zero		1


	//----- nvinfo : EIATTR_EXIT_INSTR_OFFSETS
	.align		4
        /*0048*/ 	.byte	0x04, 0x1c
        /*004a*/ 	.short	(.L_71 - .L_70)


	//   ....[0]....
.L_70:
        /*004c*/ 	.word	0x000000d0


	//   ....[1]....
        /*0050*/ 	.word	0x00000150


	//----- nvinfo : EIATTR_CBANK_PARAM_SIZE
	.align		4
.L_71:
        /*0054*/ 	.byte	0x03, 0x19
        /*0056*/ 	.short	0x0014


	//----- nvinfo : EIATTR_PARAM_CBANK
	.align		4
        /*0058*/ 	.byte	0x04, 0x0a
        /*005a*/ 	.short	(.L_73 - .L_72)
	.align		4
.L_72:
        /*005c*/ 	.word	index@(.nv.constant0._Z10gpu_CopiarPfS_i)
        /*0060*/ 	.short	0x0380
        /*0062*/ 	.short	0x0014


	//----- nvinfo : EIATTR_SW_WAR
	.align		4
.L_73:
        /*0064*/ 	.byte	0x04, 0x36
        /*0066*/ 	.short	(.L_75 - .L_74)
.L_74:
        /*0068*/ 	.word	0x00000008
.L_75:


//--------------------- .nv.info._Z14gpu_ActualizarPfifi --------------------------
	.section	.nv.info._Z14gpu_ActualizarPfifi,"",@"SHT_CUDA_INFO"
	.sectionflags	@""
	.align	4


	//----- nvinfo : EIATTR_CUDA_API_VERSION
	.align		4
        /*0000*/ 	.byte	0x04, 0x37
        /*0002*/ 	.short	(.L_77 - .L_76)
.L_76:
        /*0004*/ 	.word	0x00000082


	//----- nvinfo : EIATTR_KPARAM_INFO
	.align		4
.L_77:
        /*0008*/ 	.byte	0x04, 0x17
        /*000a*/ 	.short	(.L_79 - .L_78)
.L_78:
        /*000c*/ 	.word	0x00000000
        /*0010*/ 	.short	0x0003
        /*0012*/ 	.short	0x0010
        /*0014*/ 	.byte	0x00, 0xf0, 0x11, 0x00


	//----- nvinfo : EIATTR_KPARAM_INFO
	.align		4
.L_79:
        /*0018*/ 	.byte	0x04, 0x17
        /*001a*/ 	.short	(.L_81 - .L_80)
.L_80:
        /*001c*/ 	.word	0x00000000
        /*0020*/ 	.short	0x0002
        /*0022*/ 	.short	0x000c
        /*0024*/ 	.byte	0x00, 0xf0, 0x11, 0x00


	//----- nvinfo : EIATTR_KPARAM_INFO
	.align		4
.L_81:
        /*0028*/ 	.byte	0x04, 0x17
        /*002a*/ 	.short	(.L_83 - .L_82)
.L_82:
        /*002c*/ 	.word	0x00000000
        /*0030*/ 	.short	0x0001
        /*0032*/ 	.short	0x0008
        /*0034*/ 	.byte	0x00, 0xf0, 0x11, 0x00


	//----- nvinfo : EIATTR_KPARAM_INFO
	.align		4
.L_83:
        /*0038*/ 	.byte	0x04, 0x17
        /*003a*/ 	.short	(.L_85 - .L_84)
.L_84:
        /*003c*/ 	.word	0x00000000
        /*0040*/ 	.short	0x0000
        /*0042*/ 	.short	0x0000
        /*0044*/ 	.byte	0x00, 0xf5, 0x21, 0x00


	//----- nvinfo : EIATTR_SPARSE_MMA_MASK
	.align		4
.L_85:
        /*0048*/ 	.byte	0x03, 0x50
        /*004a*/ 	.short	0x0000


	//----- nvinfo : EIATTR_MAXREG_COUNT
	.align		4
        /*004c*/ 	.byte	0x03, 0x1b
        /*004e*/ 	.short	0x00ff


	//----- nvinfo : EIATTR_MERCURY_ISA_VERSION
	.align		4
        /*0050*/ 	.byte	0x03, 0x5f
        /*0052*/ 	.short	0x0101


	//----- nvinfo : EIATTR_VRC_CTA_INIT_COUNT
	.align		4
        /*0054*/ 	.byte	0x02, 0x4a
	.zero		1
	.zero		1


	//----- nvinfo : EIATTR_EXIT_INSTR_OFFSETS
	.align		4
        /*0058*/ 	.byte	0x04, 0x1c
        /*005a*/ 	.short	(.L_87 - .L_86)


	//   ....[0]....
.L_86:
        /*005c*/ 	.word	0x000000d0


	//   ....[1]....
        /*0060*/ 	.word	0x00000300


	//   ....[2]....
        /*0064*/ 	.word	0x00000370


	//----- nvinfo : EIATTR_CRS_STACK_SIZE
	.align		4
.L_87:
        /*0068*/ 	.byte	0x04, 0x1e
        /*006a*/ 	.short	(.L_89 - .L_88)
.L_88:
        /*006c*/ 	.word	0x00000000


	//----- nvinfo : EIATTR_CBANK_PARAM_SIZE
	.align		4
.L_89:
        /*0070*/ 	.byte	0x03, 0x19
        /*0072*/ 	.short	0x0014


	//----- nvinfo : EIATTR_PARAM_CBANK
	.align		4
        /*0074*/ 	.byte	0x04, 0x0a
        /*0076*/ 	.short	(.L_91 - .L_90)
	.align		4
.L_90:
        /*0078*/ 	.word	index@(.nv.constant0._Z14gpu_ActualizarPfifi)
        /*007c*/ 	.short	0x0380
        /*007e*/ 	.short	0x0014


	//----- nvinfo : EIATTR_SW_WAR
	.align		4
.L_91:
        /*0080*/ 	.byte	0x04, 0x36
        /*0082*/ 	.short	(.L_93 - .L_92)
.L_92:
        /*0084*/ 	.word	0x00000008
.L_93:


//--------------------- .nv.callgraph             --------------------------
	.section	.nv.callgraph,"",@"SHT_CUDA_CALLGRAPH"
	.align	4
	.sectionentsize	8
	.align		4
        /*0000*/ 	.word	0x00000000
	.align		4
        /*0004*/ 	.word	0xffffffff
	.align		4
        /*0008*/ 	.word	0x00000000
	.align		4
        /*000c*/ 	.word	0xfffffffe
	.align		4
        /*0010*/ 	.word	0x00000000
	.align		4
        /*0014*/ 	.word	0xfffffffd
	.align		4
        /*0018*/ 	.word	0x00000000
	.align		4
        /*001c*/ 	.word	0xfffffffc


//--------------------- .text._Z10gpu_MaximoPfPiS_i --------------------------
	.section	.text._Z10gpu_MaximoPfPiS_i,"ax",@progbits
	.align	128
        .global         _Z10gpu_MaximoPfPiS_i
        .type           _Z10gpu_MaximoPfPiS_i,@function
        .size           _Z10gpu_MaximoPfPiS_i,(.L_x_46 - _Z10gpu_MaximoPfPiS_i)
        .other          _Z10gpu_MaximoPfPiS_i,@"STO_CUDA_ENTRY STV_DEFAULT"
_Z10gpu_MaximoPfPiS_i:
.text._Z10gpu_MaximoPfPiS_i:
[----:B------:R-:W-:Y:S01]  /*0000*/  LDC R1, c[0x0][0x37c] ;  /* 0x0000df00ff017b82 */ /* 0x000fe20000000800 */
[----:B------:R-:W0:Y:S07]  /*0010*/  S2R R0, SR_TID.X ;  /* 0x0000000000007919 */ /* 0x000e2e0000002100 */
[----:B------:R-:W-:Y:S01]  /*0020*/  S2UR UR4, SR_CTAID.X ;  /* 0x00000000000479c3 */ /* 0x000fe20000002500 */
[----:B------:R-:W1:Y:S01]  /*0030*/  LDCU UR5, c[0x0][0x370] ;  /* 0x00006e00ff0577ac */ /* 0x000e620008000800 */
[----:B------:R-:W0:Y:S01]  /*0040*/  S2R R3, SR_TID.Y ;  /* 0x0000000000037919 */ /* 0x000e220000002200 */
[----:B------:R-:W2:Y:S05]  /*0050*/  LDCU UR8, c[0x0][0x360] ;  /* 0x00006c00ff0877ac */ /* 0x000eaa0008000800 */
[----:B------:R-:W1:Y:S01]  /*0060*/  S2UR UR6, SR_CTAID.Y ;  /* 0x00000000000679c3 */ /* 0x000e620000002600 */
[----:B------:R-:W2:Y:S07]  /*0070*/  LDCU UR7, c[0x0][0x364] ;  /* 0x00006c80ff0777ac */ /* 0x000eae0008000800 */
[----:B------:R-:W3:Y:S01]  /*0080*/  LDC R4, c[0x0][0x398] ;  /* 0x0000e600ff047b82 */ /* 0x000ee20000000800 */
[----:B-1----:R-:W-:-:S02]  /*0090*/  UIMAD UR4, UR5, UR6, UR4 ;  /* 0x00000006050472a4 */ /* 0x002fc4000f8e0204 */
[----:B--2---:R-:W-:Y:S02]  /*00a0*/  UIMAD UR5, UR8, UR7, URZ ;  /* 0x00000007080572a4 */ /* 0x004fe4000f8e02ff */
[----:B0-----:R-:W-:Y:S02]  /*00b0*/  IMAD R0, R3, UR8, R0 ;  /* 0x0000000803007c24 */ /* 0x001fe4000f8e0200 */
[----:B------:R-:W-:Y:S02]  /*00c0*/  UIMAD UR4, UR4, UR5, URZ ;  /* 0x00000005040472a4 */ /* 0x000fe4000f8e02ff */
[----:B------:R-:W-:Y:S01]  /*00d0*/  IMAD.MOV R0, RZ, RZ, -R0 ;  /* 0x000000ffff007224 */ /* 0x000fe200078e0a00 */
[----:B---3--:R-:W-:-:S04]  /*00e0*/  ISETP.GE.AND P0, PT, R4, 0x3, PT ;  /* 0x000000030400780c */ /* 0x008fc80003f06270 */
[----:B------:R-:W-:-:S13]  /*00f0*/  ISETP.NE.OR P0, PT, R0, UR4, !P0 ;  /* 0x0000000400007c0c */ /* 0x000fda000c705670 */
[----:B------:R-:W-:Y:S05]  /*0100*/  @P0 EXIT ;  /* 0x000000000000094d */ /* 0x000fea0003800000 */
[----:B------:R-:W0:Y:S01]  /*0110*/  LDCU.64 UR6, c[0x0][0x390] ;  /* 0x00007200ff0677ac */ /* 0x000e220008000a00 */
[C---:B------:R-:W-:Y:S02]  /*0120*/  VIADD R0, R4.reuse, 0xfffffffd ;  /* 0xfffffffd04007836 */ /* 0x040fe40000000000 */
[----:B------:R-:W-:Y:S01]  /*0130*/  VIADD R4, R4, 0xfffffffe ;  /* 0xfffffffe04047836 */ /* 0x000fe20000000000 */
[----:B------:R-:W-:Y:S01]  /*0140*/  UMOV UR4, 0xc ;  /* 0x0000000c00047882 */ /* 0x000fe20000000000 */
[----:B------:R-:W-:Y:S01]  /*0150*/  UMOV UR5, 0x0 ;  /* 0x0000000000057882 */ /* 0x000fe20000000000 */
[----:B------:R-:W-:Y:S01]  /*0160*/  ISETP.GE.U32.AND P0, PT, R0, 0x3, PT ;  /* 0x000000030000780c */ /* 0x000fe20003f06070 */
[----:B------:R-:W1:Y:S01]  /*0170*/  LDCU.64 UR8, c[0x0][0x358] ;  /* 0x00006b00ff0877ac */ /* 0x000e620008000a00 */
[----:B------:R-:W-:Y:S01]  /*0180*/  IMAD.MOV.U32 R11, RZ, RZ, 0x1 ;  /* 0x00000001ff0b7424 */ /* 0x000fe200078e00ff */
[----:B------:R-:W-:Y:S01]  /*0190*/  LOP3.LUT R0, R4, 0x3, RZ, 0xc0, !PT ;  /* 0x0000000304007812 */ /* 0x000fe200078ec0ff */
[----:B0-----:R-:W-:-:S09]  /*01a0*/  UIMAD.WIDE.U32 UR4, UR6, 0x1, UR4 ;  /* 0x00000001060478a5 */ /* 0x001fd2000f8e0004 */
[----:B------:R-:W-:Y:S05]  /*01b0*/  @!P0 BRA `(.L_x_0) ;  /* 0x0000000400148947 */ /* 0x000fea0003800000 */
[----:B------:R-:W-:Y:S01]  /*01c0*/  IMAD.U32 R2, RZ, RZ, UR4 ;  /* 0x00000004ff027e24 */ /* 0x000fe2000f8e00ff */
[----:B------:R-:W-:Y:S01]  /*01d0*/  UIADD3 UR4, UPT, UPT, UR5, UR7, URZ ;  /* 0x0000000705047290 */ /* 0x000fe2000fffe0ff */
[----:B------:R-:W-:Y:S01]  /*01e0*/  LOP3.LUT R5, R4, 0xfffffffc, RZ, 0xc0, !PT ;  /* 0xfffffffc04057812 */ /* 0x000fe200078ec0ff */
[----:B------:R-:W-:Y:S02]  /*01f0*/  IMAD.U32 R3, RZ, RZ, UR5 ;  /* 0x00000005ff037e24 */ /* 0x000fe4000f8e00ff */
[----:B------:R-:W-:Y:S02]  /*0200*/  IMAD.MOV.U32 R4, RZ, RZ, 0x2 ;  /* 0x00000002ff047424 */ /* 0x000fe400078e00ff */
[----:B------:R-:W-:Y:S02]  /*0210*/  IMAD.MOV R5, RZ, RZ, -R5 ;  /* 0x000000ffff057224 */ /* 0x000fe400078e0a05 */
[----:B------:R-:W-:-:S07]  /*0220*/  IMAD.U32 R3, RZ, RZ, UR4 ;  /* 0x00000004ff037e24 */ /* 0x000fce000f8e00ff */
.L_x_5:
[----:B-1----:R-:W2:Y:S04]  /*0230*/  LDG.E R11, desc[UR8][R2.64+-0x8] ;  /* 0xfffff808020b7981 */ /* 0x002ea8000c1e1900 */
[----:B------:R-:W2:Y:S02]  /*0240*/  LDG.E R6, desc[UR8][R2.64+-0xc] ;  /* 0xfffff40802067981 */ /* 0x000ea4000c1e1900 */
[----:B--2---:R-:W-:-:S13]  /*0250*/  FSETP.GT.AND P0, PT, R11, R6, PT ;  /* 0x000000060b00720b */ /* 0x004fda0003f04000 */
[----:B------:R-:W-:Y:S05]  /*0260*/  @!P0 BRA `(.L_x_1) ;  /* 0x00000000002c8947 */ /* 0x000fea0003800000 */
[----:B------:R-:W2:Y:S02]  /*0270*/  LDG.E R6, desc[UR8][R2.64+-0x4] ;  /* 0xfffffc0802067981 */ /* 0x000ea4000c1e1900 */
[----:B--2---:R-:W-:-:S13]  /*0280*/  FSETP.GT.AND P0, PT, R11, R6, PT ;  /* 0x000000060b00720b */ /* 0x004fda0003f04000 */
[----:B------:R-:W-:Y:S05]  /*0290*/  @!P0 BRA `(.L_x_1) ;  /* 0x0000000000208947 */ /* 0x000fea0003800000 */
[----:B------:R-:W0:Y:S02]  /*02a0*/  LDC.64 R6, c[0x0][0x380] ;  /* 0x0000e000ff067b82 */ /* 0x000e240000000a00 */
[----:B0-----:R-:W2:Y:S02]  /*02b0*/  LDG.E R8, desc[UR8][R6.64] ;  /* 0x0000000806087981 */ /* 0x001ea4000c1e1900 */
[----:B--2---:R-:W-:-:S13]  /*02c0*/  FSETP.GT.AND P0, PT, R11, R8, PT ;  /* 0x000000080b00720b */ /* 0x004fda0003f04000 */
[----:B------:R-:W0:Y:S01]  /*02d0*/  @P0 LDC.64 R8, c[0x0][0x388] ;  /* 0x0000e200ff080b82 */ /* 0x000e220000000a00 */
[----:B------:R-:W-:Y:S01]  /*02e0*/  @P0 VIADD R13, R4, 0xffffffff ;  /* 0xffffffff040d0836 */ /* 0x000fe20000000000 */
[----:B------:R1:W-:Y:S04]  /*02f0*/  @P0 STG.E desc[UR8][R6.64], R11 ;  /* 0x0000000b06000986 */ /* 0x0003e8000c101908 */
[----:B0-----:R0:W-:Y:S04]  /*0300*/  @P0 STG.E desc[UR8][R8.64], R13 ;  /* 0x0000000d08000986 */ /* 0x0011e8000c101908 */
[----:B-1----:R0:W5:Y:S02]  /*0310*/  @P0 LDG.E R11, desc[UR8][R2.64+-0x8] ;  /* 0xfffff808020b0981 */ /* 0x002164000c1e1900 */
.L_x_1:
[----:B------:R-:W2:Y:S04]  /*0320*/  LDG.E R10, desc[UR8][R2.64+-0x4] ;  /* 0xfffffc08020a7981 */ /* 0x000ea8000c1e1900 */
[----:B0-----:R-:W2:Y:S02]  /*0330*/  LDG.E R13, desc[UR8][R2.64] ;  /* 0x00000008020d7981 */ /* 0x001ea4000c1e1900 */
[----:B--2---:R-:W-:-:S04]  /*0340*/  FSETP.GT.AND P0, PT, R10, R13, PT ;  /* 0x0000000d0a00720b */ /* 0x004fc80003f04000 */
[----:B-----5:R-:W-:-:S13]  /*0350*/  FSETP.LEU.OR P0, PT, R10, R11, !P0 ;  /* 0x0000000b0a00720b */ /* 0x020fda000470b400 */
[----:B------:R-:W-:Y:S05]  /*0360*/  @P0 BRA `(.L_x_2) ;  /* 0x0000000000240947 */ /* 0x000fea0003800000 */
[----:B------:R-:W0:Y:S02]  /*0370*/  LDC.64 R6, c[0x0][0x380] ;  /* 0x0000e000ff067b82 */ /* 0x000e240000000a00 */
[----:B0-----:R-:W2:Y:S02]  /*0380*/  LDG.E R9, desc[UR8][R6.64] ;  /* 0x0000000806097981 */ /* 0x001ea4000c1e1900 */
[----:B--2---:R-:W-:-:S13]  /*0390*/  FSETP.GT.AND P0, PT, R10, R9, PT ;  /* 0x000000090a00720b */ /* 0x004fda0003f04000 */
[----:B------:R-:W-:Y:S05]  /*03a0*/  @!P0 BRA `(.L_x_2) ;  /* 0x0000000000148947 */ /* 0x000fea0003800000 */
[----:B------:R-:W0:Y:S01]  /*03b0*/  LDC.64 R8, c[0x0][0x388] ;  /* 0x0000e200ff087b82 */ /* 0x000e220000000a00 */
[----:B------:R1:W-:Y:S04]  /*03c0*/  STG.E desc[UR8][R6.64], R10 ;  /* 0x0000000a06007986 */ /* 0x0003e8000c101908 */
[----:B0-----:R0:W-:Y:S04]  /*03d0*/  STG.E desc[UR8][R8.64], R4 ;  /* 0x0000000408007986 */ /* 0x0011e8000c101908 */
[----:B-1----:R0:W5:Y:S04]  /*03e0*/  LDG.E R10, desc[UR8][R2.64+-0x4] ;  /* 0xfffffc08020a7981 */ /* 0x002168000c1e1900 */
[----:B------:R0:W5:Y:S02]  /*03f0*/  LDG.E R13, desc[UR8][R2.64] ;  /* 0x00000008020d7981 */ /* 0x000164000c1e1900 */
.L_x_2:
[----:B-----5:R-:W-:-:S13]  /*0400*/  FSETP.GT.AND P0, PT, R13, R10, PT ;  /* 0x0000000a0d00720b */ /* 0x020fda0003f04000 */
        /* <DEDUP_REMOVED lines=12> */
.L_x_3:
[----:B------:R-:W3:Y:S01]  /*04d0*/  LDG.E R15, desc[UR8][R2.64+0x4] ;  /* 0x00000408020f7981 */ /* 0x000ee2000c1e1900 */
[----:B------:R-:W-:-:S05]  /*04e0*/  VIADD R5, R5, 0x4 ;  /* 0x0000000405057836 */ /* 0x000fca0000000000 */
[----:B------:R-:W-:Y:S02]  /*04f0*/  ISETP.NE.AND P0, PT, R5, RZ, PT ;  /* 0x000000ff0500720c */ /* 0x000fe40003f05270 */
[----:B---3-5:R-:W-:-:S13]  /*0500*/  FSETP.GT.AND P1, PT, R15, R13, PT ;  /* 0x0000000d0f00720b */ /* 0x028fda0003f24000 */
[----:B------:R-:W-:Y:S05]  /*0510*/  @!P1 BRA `(.L_x_4) ;  /* 0x0000000000289947 */ /* 0x000fea0003800000 */
[----:B------:R-:W3:Y:S02]  /*0520*/  LDG.E R6, desc[UR8][R2.64+0x8] ;  /* 0x0000080802067981 */ /* 0x000ee4000c1e1900 */
[----:B---3--:R-:W-:-:S13]  /*0530*/  FSETP.GT.AND P1, PT, R15, R6, PT ;  /* 0x000000060f00720b */ /* 0x008fda0003f24000 */
[----:B------:R-:W-:Y:S05]  /*0540*/  @!P1 BRA `(.L_x_4) ;  /* 0x00000000001c9947 */ /* 0x000fea0003800000 */
[----:B------:R-:W0:Y:S02]  /*0550*/  LDC.64 R6, c[0x0][0x380] ;  /* 0x0000e000ff067b82 */ /* 0x000e240000000a00 */
[----:B0-2---:R-:W2:Y:S02]  /*0560*/  LDG.E R8, desc[UR8][R6.64] ;  /* 0x0000000806087981 */ /* 0x005ea4000c1e1900 */
[----:B--2---:R-:W-:-:S13]  /*0570*/  FSETP.GT.AND P1, PT, R15, R8, PT ;  /* 0x000000080f00720b */ /* 0x004fda0003f24000 */
[----:B------:R-:W0:Y:S01]  /*0580*/  @P1 LDC.64 R8, c[0x0][0x388] ;  /* 0x0000e200ff081b82 */ /* 0x000e220000000a00 */
[----:B------:R-:W-:Y:S01]  /*0590*/  @P1 VIADD R11, R4, 0x2 ;  /* 0x00000002040b1836 */ /* 0x000fe20000000000 */
[----:B------:R1:W-:Y:S04]  /*05a0*/  @P1 STG.E desc[UR8][R6.64], R15 ;  /* 0x0000000f06001986 */ /* 0x0003e8000c101908 */
[----:B0-----:R1:W-:Y:S02]  /*05b0*/  @P1 STG.E desc[UR8][R8.64], R11 ;  /* 0x0000000b08001986 */ /* 0x0013e4000c101908 */
.L_x_4:
[----:B0-2---:R-:W-:Y:S01]  /*05c0*/  IADD3 R2, P1, PT, R2, 0x10, RZ ;  /* 0x0000001002027810 */ /* 0x005fe20007f3e0ff */
[----:B------:R-:W-:-:S04]  /*05d0*/  VIADD R4, R4, 0x4 ;  /* 0x0000000404047836 */ /* 0x000fc80000000000 */
[----:B------:R-:W-:Y:S01]  /*05e0*/  IMAD.X R3, RZ, RZ, R3, P1 ;  /* 0x000000ffff037224 */ /* 0x000fe200008e0603 */
[----:B------:R-:W-:Y:S07]  /*05f0*/  @P0 BRA `(.L_x_5) ;  /* 0xfffffffc000c0947 */ /* 0x000fee000383ffff */
[----:B-1----:R-:W-:-:S07]  /*0600*/  VIADD R11, R4, 0xffffffff ;  /* 0xffffffff040b7836 */ /* 0x002fce0000000000 */
.L_x_0:
[----:B------:R-:W-:-:S13]  /*0610*/  ISETP.NE.AND P0, PT, R0, RZ, PT ;  /* 0x000000ff0000720c */ /* 0x000fda0003f05270 */
[----:B-1----:R-:W-:Y:S05]  /*0620*/  @!P0 EXIT ;  /* 0x000000000000894d */ /* 0x002fea0003800000 */
[----:B------:R-:W0:Y:S01]  /*0630*/  LDC.64 R4, c[0x0][0x390] ;  /* 0x0000e400ff047b82 */ /* 0x000e220000000a00 */
[----:B------:R-:W-:-:S07]  /*0640*/  IMAD.MOV R0, RZ, RZ, -R0 ;  /* 0x000000ffff007224 */ /* 0x000fce00078e0a00 */
[----:B------:R-:W1:Y:S01]  /*0650*/  LDC.64 R2, c[0x0][0x390] ;  /* 0x0000e400ff027b82 */ /* 0x000e620000000a00 */
[----:B0-----:R-:W-:-:S03]  /*0660*/  IMAD.WIDE.U32 R4, R11, 0x4, R4 ;  /* 0x000000040b047825 */ /* 0x001fc600078e0004 */
[----:B------:R-:W-:Y:S02]  /*0670*/  IADD3 R10, P1, PT, R4, 0x4, RZ ;  /* 0x00000004040a7810 */ /* 0x000fe40007f3e0ff */
[----:B-1----:R-:W-:-:S03]  /*0680*/  IADD3 R2, P0, PT, R2, -0x4, RZ ;  /* 0xfffffffc02027810 */ /* 0x002fc60007f1e0ff */
[----:B------:R-:W-:Y:S01]  /*0690*/  IMAD.X R7, RZ, RZ, R5, P1 ;  /* 0x000000ffff077224 */ /* 0x000fe200008e0605 */
[----:B------:R-:W-:-:S09]  /*06a0*/  IADD3.X R3, PT, PT, R3, -0x1, RZ, P0, !PT ;  /* 0xffffffff03037810 */ /* 0x000fd200007fe4ff */
.L_x_7:
[----:B------:R-:W-:-:S04]  /*06b0*/  IMAD.WIDE R4, R11, 0x4, R2 ;  /* 0x000000040b047825 */ /* 0x000fc800078e0202 */
[----:B------:R-:W-:Y:S02]  /*06c0*/  IMAD.MOV.U32 R6, RZ, RZ, R10 ;  /* 0x000000ffff067224 */ /* 0x000fe400078e000a */
[----:B------:R-:W2:Y:S04]  /*06d0*/  LDG.E R4, desc[UR8][R4.64] ;  /* 0x0000000804047981 */ /* 0x000ea8000c1e1900 */
[----:B------:R-:W2:Y:S01]  /*06e0*/  LDG.E R13, desc[UR8][R6.64+-0x4] ;  /* 0xfffffc08060d7981 */ /* 0x000ea2000c1e1900 */
[----:B------:R-:W-:Y:S01]  /*06f0*/  VIADD R0, R0, 0x1 ;  /* 0x0000000100007836 */ /* 0x000fe20000000000 */
[----:B------:R-:W-:-:S04]  /*0700*/  IADD3 R10, P1, PT, R6, 0x4, RZ ;  /* 0x00000004060a7810 */ /* 0x000fc80007f3e0ff */
[----:B------:R-:W-:Y:S02]  /*0710*/  ISETP.NE.AND P0, PT, R0, RZ, PT ;  /* 0x000000ff0000720c */ /* 0x000fe40003f05270 */
        /* <DEDUP_REMOVED lines=9> */
[----:B------:R1:W-:Y:S04]  /*07b0*/  @P2 STG.E desc[UR8][R4.64], R13 ;  /* 0x0000000d04002986 */ /* 0x0003e8000c101908 */
[----:B0-----:R1:W-:Y:S02]  /*07c0*/  @P2 STG.E desc[UR8][R8.64], R11 ;  /* 0x0000000b08002986 */ /* 0x0013e4000c101908 */
.L_x_6:
[----:B------:R-:W-:Y:S02]  /*07d0*/  IMAD.X R7, RZ, RZ, R7, P1 ;  /* 0x000000ffff077224 */ /* 0x000fe400008e0607 */
[----:B-1----:R-:W-:Y:S01]  /*07e0*/  VIADD R11, R11, 0x1 ;  /* 0x000000010b0b7836 */ /* 0x002fe20000000000 */
[----:B------:R-:W-:Y:S06]  /*07f0*/  @P0 BRA `(.L_x_7) ;  /* 0xfffffffc00ac0947 */ /* 0x000fec000383ffff */
[----:B------:R-:W-:Y:S05]  /*0800*/  EXIT ;  /* 0x000000000000794d */ /* 0x000fea0003800000 */
.L_x_8:
[----:B------:R-:W-:-:S00]  /*0810*/  BRA `(.L_x_8) ;  /* 0xfffffffc00fc7947 */ /* 0x000fc0000383ffff */
[----:B------:R-:W-:-:S00]  /*0820*/  NOP ;  /* 0x0000000000007918 */ /* 0x000fc00000000000 */
        /* <DEDUP_REMOVED lines=13> */
.L_x_46:


//--------------------- .text._Z14gpu_RelajacionPfS_i --------------------------
	.section	.text._Z14gpu_RelajacionPfS_i,"ax",@progbits
	.align	128
        .global         _Z14gpu_RelajacionPfS_i
        .type           _Z14gpu_RelajacionPfS_i,@function
        .size           _Z14gpu_RelajacionPfS_i,(.L_x_43 - _Z14gpu_RelajacionPfS_i)
        .other          _Z14gpu_RelajacionPfS_i,@"STO_CUDA_ENTRY STV_DEFAULT"
_Z14gpu_RelajacionPfS_i:
.text._Z14gpu_RelajacionPfS_i:
[----:B------:R-:W-:Y:S01]  /*0000*/  LDC R1, c[0x0][0x37c] ;  /* 0x0000df00ff017b82 */ /* 0x000fe20000000800 */
[----:B------:R-:W0:Y:S07]  /*0010*/  S2R R5, SR_TID.Y ;  /* 0x0000000000057919 */ /* 0x000e2e0000002200 */
[----:B------:R-:W-:Y:S01]  /*0020*/  S2UR UR4, SR_CTAID.X ;  /* 0x00000000000479c3 */ /* 0x000fe20000002500 */
[----:B------:R-:W1:Y:S01]  /*0030*/  LDCU UR5, c[0x0][0x370] ;  /* 0x00006e00ff0577ac */ /* 0x000e620008000800 */
[----:B------:R-:W2:Y:S01]  /*0040*/  S2R R3, SR_TID.X ;  /* 0x0000000000037919 */ /* 0x000ea20000002100 */
[----:B------:R-:W2:Y:S05]  /*0050*/  LDCU UR8, c[0x0][0x360] ;  /* 0x00006c00ff0877ac */ /* 0x000eaa0008000800 */
[----:B------:R-:W1:Y:S01]  /*0060*/  S2UR UR6, SR_CTAID.Y ;  /* 0x00000000000679c3 */ /* 0x000e620000002600 */
[----:B------:R-:W3:Y:S07]  /*0070*/  LDCU UR7, c[0x0][0x390] ;  /* 0x00007200ff0777ac */ /* 0x000eee0008000800 */
[----:B------:R-:W0:Y:S01]  /*0080*/  LDC R2, c[0x0][0x364] ;  /* 0x0000d900ff027b82 */ /* 0x000e220000000800 */
[----:B-1----:R-:W-:-:S06]  /*0090*/  UIMAD UR4, UR5, UR6, UR4 ;  /* 0x00000006050472a4 */ /* 0x002fcc000f8e0204 */
[----:B0-----:R-:W-:Y:S01]  /*00a0*/  IMAD R2, R2, UR4, R5 ;  /* 0x0000000402027c24 */ /* 0x001fe2000f8e0205 */
[----:B---3--:R-:W-:-:S03]  /*00b0*/  UIADD3 UR4, UPT, UPT, UR7, -0x1, URZ ;  /* 0xffffffff07047890 */ /* 0x008fc6000fffe0ff */
[----:B--2---:R-:W-:-:S05]  /*00c0*/  IMAD R2, R2, UR8, R3 ;  /* 0x0000000802027c24 */ /* 0x004fca000f8e0203 */
[----:B------:R-:W-:-:S04]  /*00d0*/  ISETP.GE.AND P0, PT, R2, UR4, PT ;  /* 0x0000000402007c0c */ /* 0x000fc8000bf06270 */
[----:B------:R-:W-:-:S13]  /*00e0*/  ISETP.LT.OR P0, PT, R2, 0x1, P0 ;  /* 0x000000010200780c */ /* 0x000fda0000701670 */
[----:B------:R-:W-:Y:S05]  /*00f0*/  @P0 EXIT ;  /* 0x000000000000094d */ /* 0x000fea0003800000 */
[----:B------:R-:W0:Y:S01]  /*0100*/  LDC.64 R6, c[0x0][0x388] ;  /* 0x0000e200ff067b82 */ /* 0x000e220000000a00 */
[----:B------:R-:W1:Y:S01]  /*0110*/  LDCU.64 UR6, c[0x0][0x358] ;  /* 0x00006b00ff0677ac */ /* 0x000e620008000a00 */
[----:B------:R-:W-:-:S04]  /*0120*/  VIADD R5, R2, 0xffffffff ;  /* 0xffffffff02057836 */ /* 0x000fc80000000000 */
[----:B0-----:R-:W-:-:S04]  /*0130*/  IMAD.WIDE.U32 R4, R5, 0x4, R6 ;  /* 0x0000000405047825 */ /* 0x001fc800078e0006 */
[----:B------:R-:W-:Y:S02]  /*0140*/  IMAD.WIDE.U32 R6, R2, 0x4, R6 ;  /* 0x0000000402067825 */ /* 0x000fe400078e0006 */
[----:B-1----:R-:W2:Y:S04]  /*0150*/  LDG.E R4, desc[UR6][R4.64] ;  /* 0x0000000604047981 */ /* 0x002ea8000c1e1900 */
[----:B------:R-:W2:Y:S04]  /*0160*/  LDG.E R3, desc[UR6][R6.64] ;  /* 0x0000000606037981 */ /* 0x000ea8000c1e1900 */
[----:B------:R-:W3:Y:S01]  /*0170*/  LDG.E R9, desc[UR6][R6.64+0x4] ;  /* 0x0000040606097981 */ /* 0x000ee2000c1e1900 */
[----:B------:R-:W-:Y:S01]  /*0180*/  IMAD.MOV.U32 R8, RZ, RZ, 0x3eaaaaab ;  /* 0x3eaaaaabff087424 */ /* 0x000fe200078e00ff */
[----:B------:R-:W-:Y:S01]  /*0190*/  BSSY.RECONVERGENT B1, `(.L_x_9) ;  /* 0x000000d000017945 */ /* 0x000fe20003800200 */
[----:B------:R-:W-:-:S02]  /*01a0*/  IMAD.MOV.U32 R11, RZ, RZ, 0x40400000 ;  /* 0x40400000ff0b7424 */ /* 0x000fc400078e00ff */
[----:B--2---:R-:W-:Y:S02]  /*01b0*/  FADD R0, R4, R3 ;  /* 0x0000000304007221 */ /* 0x004fe40000000000 */
[----:B------:R-:W-:Y:S02]  /*01c0*/  FFMA R3, R8, -R11, 1 ;  /* 0x3f80000008037423 */ /* 0x000fe4000000080b */
[----:B---3--:R-:W-:Y:S02]  /*01d0*/  FADD R0, R0, R9 ;  /* 0x0000000900007221 */ /* 0x008fe40000000000 */
[----:B------:R-:W-:Y:S02]  /*01e0*/  FFMA R3, R3, R8, 0.3333333432674407959 ;  /* 0x3eaaaaab03037423 */ /* 0x000fe40000000008 */
[----:B------:R-:W0:Y:S02]  /*01f0*/  FCHK P0, R0, 3 ;  /* 0x4040000000007902 */ /* 0x000e240000000000 */
[----:B------:R-:W-:-:S04]  /*0200*/  FFMA R8, R0, R3, RZ ;  /* 0x0000000300087223 */ /* 0x000fc800000000ff */
[----:B------:R-:W-:-:S04]  /*0210*/  FFMA R4, R8, -3, R0 ;  /* 0xc040000008047823 */ /* 0x000fc80000000000 */
[----:B------:R-:W-:Y:S01]  /*0220*/  FFMA R9, R3, R4, R8 ;  /* 0x0000000403097223 */ /* 0x000fe20000000008 */
[----:B0-----:R-:W-:Y:S06]  /*0230*/  @!P0 BRA `(.L_x_10) ;  /* 0x0000000000088947 */ /* 0x001fec0003800000 */
[----:B------:R-:W-:-:S07]  /*0240*/  MOV R4, 0x260 ;  /* 0x0000026000047802 */ /* 0x000fce0000000f00 */
[----:B------:R-:W-:Y:S05]  /*0250*/  CALL.REL.NOINC `($__internal_0_$__cuda_sm3x_div_rn_noftz_f32_slowpath) ;  /* 0x0000000000147944 */ /* 0x000fea0003c00000 */
.L_x_10:
[----:B------:R-:W-:Y:S05]  /*0260*/  BSYNC.RECONVERGENT B1 ;  /* 0x0000000000017941 */ /* 0x000fea0003800200 */
.L_x_9:
[----:B------:R-:W0:Y:S02]  /*0270*/  LDC.64 R4, c[0x0][0x380] ;  /* 0x0000e000ff047b82 */ /* 0x000e240000000a00 */
[----:B0-----:R-:W-:-:S05]  /*0280*/  IMAD.WIDE.U32 R2, R2, 0x4, R4 ;  /* 0x0000000402027825 */ /* 0x001fca00078e0004 */
[----:B------:R-:W-:Y:S01]  /*0290*/  STG.E desc[UR6][R2.64], R9 ;  /* 0x0000000902007986 */ /* 0x000fe2000c101906 */
[----:B------:R-:W-:Y:S05]  /*02a0*/  EXIT ;  /* 0x000000000000794d */ /* 0x000fea0003800000 */
        .weak           $__internal_0_$__cuda_sm3x_div_rn_noftz_f32_slowpath
        .type           $__internal_0_$__cuda_sm3x_div_rn_noftz_f32_slowpath,@function
        .size           $__internal_0_$__cuda_sm3x_div_rn_noftz_f32_slowpath,(.L_x_43 - $__internal_0_$__cuda_sm3x_div_rn_noftz_f32_slowpath)
$__internal_0_$__cuda_sm3x_div_rn_noftz_f32_slowpath:
[--C-:B------:R-:W-:Y:S01]  /*02b0*/  SHF.R.U32.HI R3, RZ, 0x17, R0.reuse ;  /* 0x00000017ff037819 */ /* 0x100fe20000011600 */
[----:B------:R-:W-:Y:S04]  /*02c0*/  BSSY.RECONVERGENT B0, `(.L_x_11) ;  /* 0x000005c000007945 */ /* 0x000fe80003800200 */
[----:B------:R-:W-:Y:S01]  /*02d0*/  BSSY.RELIABLE B2, `(.L_x_12) ;  /* 0x000001a000027945 */ /* 0x000fe20003800100 */
[----:B------:R-:W-:Y:S01]  /*02e0*/  IMAD.MOV.U32 R5, RZ, RZ, R0 ;  /* 0x000000ffff057224 */ /* 0x000fe200078e0000 */
[----:B------:R-:W-:-:S05]  /*02f0*/  LOP3.LUT R3, R3, 0xff, RZ, 0xc0, !PT ;  /* 0x000000ff03037812 */ /* 0x000fca00078ec0ff */
[----:B------:R-:W-:-:S05]  /*0300*/  VIADD R7, R3, 0xffffffff ;  /* 0xffffffff03077836 */ /* 0x000fca0000000000 */
[----:B------:R-:W-:-:S13]  /*0310*/  ISETP.GT.U32.OR P0, PT, R7, 0xfd, !PT ;  /* 0x000000fd0700780c */ /* 0x000fda0007f04470 */
[----:B------:R-:W-:Y:S01]  /*0320*/  @!P0 IMAD.MOV.U32 R6, RZ, RZ, RZ ;  /* 0x000000ffff068224 */ /* 0x000fe200078e00ff */
[----:B------:R-:W-:Y:S06]  /*0330*/  @!P0 BRA `(.L_x_13) ;  /* 0x00000000004c8947 */ /* 0x000fec0003800000 */
[----:B------:R-:W-:-:S13]  /*0340*/  FSETP.GTU.FTZ.AND P0, PT, |R0|, +INF , PT ;  /* 0x7f8000000000780b */ /* 0x000fda0003f1c200 */
[----:B------:R-:W-:Y:S05]  /*0350*/  @P0 BREAK.RELIABLE B2 ;  /* 0x0000000000020942 */ /* 0x000fea0003800100 */
[----:B------:R-:W-:Y:S05]  /*0360*/  @P0 BRA `(.L_x_14) ;  /* 0x0000000400400947 */ /* 0x000fea0003800000 */
[----:B------:R-:W-:-:S05]  /*0370*/  HFMA2 R6, -RZ, RZ, 2.125, 0 ;  /* 0x40400000ff067431 */ /* 0x000fca00000001ff */
[----:B------:R-:W-:-:S13]  /*0380*/  LOP3.LUT P0, RZ, R6, 0x7fffffff, R5, 0xc8, !PT ;  /* 0x7fffffff06ff7812 */ /* 0x000fda000780c805 */
[----:B------:R-:W-:Y:S05]  /*0390*/  @!P0 BREAK.RELIABLE B2 ;  /* 0x0000000000028942 */ /* 0x000fea0003800100 */
[----:B------:R-:W-:Y:S05]  /*03a0*/  @!P0 BRA `(.L_x_15) ;  /* 0x0000000400288947 */ /* 0x000fea0003800000 */
[----:B------:R-:W-:-:S13]  /*03b0*/  LOP3.LUT P0, RZ, R5, 0x7fffffff, RZ, 0xc0, !PT ;  /* 0x7fffffff05ff7812 */ /* 0x000fda000780c0ff */
[----:B------:R-:W-:Y:S05]  /*03c0*/  @!P0 BREAK.RELIABLE B2 ;  /* 0x0000000000028942 */ /* 0x000fea0003800100 */
[----:B------:R-:W-:Y:S05]  /*03d0*/  @!P0 BRA `(.L_x_16) ;  /* 0x0000000400148947 */ /* 0x000fea0003800000 */
[----:B------:R-:W-:Y:S02]  /*03e0*/  FSETP.NEU.FTZ.AND P0, PT, |R0|, +INF , PT ;  /* 0x7f8000000000780b */ /* 0x000fe40003f1d200 */
[----:B------:R-:W-:-:S04]  /*03f0*/  LOP3.LUT P1, RZ, R6, 0x7fffffff, RZ, 0xc0, !PT ;  /* 0x7fffffff06ff7812 */ /* 0x000fc8000782c0ff */
[----:B------:R-:W-:-:S13]  /*0400*/  PLOP3.LUT P0, PT, P0, P1, PT, 0x2f, 0xf2 ;  /* 0x0000000000f2781c */ /* 0x000fda0000702577 */
[----:B------:R-:W-:Y:S05]  /*0410*/  @P0 BREAK.RELIABLE B2 ;  /* 0x0000000000020942 */ /* 0x000fea0003800100 */
[----:B------:R-:W-:Y:S05]  /*0420*/  @P0 BRA `(.L_x_17) ;  /* 0x0000000000f40947 */ /* 0x000fea0003800000 */
[----:B------:R-:W-:-:S13]  /*0430*/  ISETP.GE.AND P0, PT, R7, RZ, PT ;  /* 0x000000ff0700720c */ /* 0x000fda0003f06270 */
[----:B------:R-:W-:Y:S02]  /*0440*/  @P0 IMAD.MOV.U32 R6, RZ, RZ, RZ ;  /* 0x000000ffff060224 */ /* 0x000fe400078e00ff */
[----:B------:R-:W-:Y:S01]  /*0450*/  @!P0 FFMA R5, R0, 1.84467440737095516160e+19, RZ ;  /* 0x5f80000000058823 */ /* 0x000fe200000000ff */
[----:B------:R-:W-:-:S07]  /*0460*/  @!P0 IMAD.MOV.U32 R6, RZ, RZ, -0x40 ;  /* 0xffffffc0ff068424 */ /* 0x000fce00078e00ff */
.L_x_13:
[----:B------:R-:W-:Y:S05]  /*0470*/  BSYNC.RELIABLE B2 ;  /* 0x0000000000027941 */ /* 0x000fea0003800100 */
.L_x_12:
[----:B------:R-:W-:Y:S01]  /*0480*/  UMOV UR4, 0x40400000 ;  /* 0x4040000000047882 */ /* 0x000fe20000000000 */
[----:B------:R-:W-:Y:S01]  /*0490*/  VIADD R3, R3, 0xffffff81 ;  /* 0xffffff8103037836 */ /* 0x000fe20000000000 */
[----:B------:R-:W-:Y:S01]  /*04a0*/  UIADD3 UR4, UPT, UPT, UR4, -0x800000, URZ ;  /* 0xff80000004047890 */ /* 0x000fe2000fffe0ff */
[----:B------:R-:W-:Y:S02]  /*04b0*/  BSSY.RECONVERGENT B2, `(.L_x_18) ;  /* 0x0000033000027945 */ /* 0x000fe40003800200 */
[----:B------:R-:W-:Y:S01]  /*04c0*/  IMAD R0, R3, -0x800000, R5 ;  /* 0xff80000003007824 */ /* 0x000fe200078e0205 */
[----:B------:R-:W-:Y:S02]  /*04d0*/  IADD3 R6, PT, PT, R6, -0x1, R3 ;  /* 0xffffffff06067810 */ /* 0x000fe40007ffe003 */
[----:B------:R-:W-:-:S03]  /*04e0*/  FADD.FTZ R9, -RZ, -UR4 ;  /* 0x80000004ff097e21 */ /* 0x000fc60008010100 */
[----:B------:R-:W0:Y:S02]  /*04f0*/  MUFU.RCP R7, UR4 ;  /* 0x0000000400077d08 */ /* 0x000e240008001000 */
[----:B0-----:R-:W-:-:S04]  /*0500*/  FFMA R8, R7, R9, 1 ;  /* 0x3f80000007087423 */ /* 0x001fc80000000009 */
[----:B------:R-:W-:-:S04]  /*0510*/  FFMA R7, R7, R8, R7 ;  /* 0x0000000807077223 */ /* 0x000fc80000000007 */
[----:B------:R-:W-:-:S04]  /*0520*/  FFMA R8, R0, R7, RZ ;  /* 0x0000000700087223 */ /* 0x000fc800000000ff */
[----:B------:R-:W-:-:S04]  /*0530*/  FFMA R5, R9, R8, R0 ;  /* 0x0000000809057223 */ /* 0x000fc80000000000 */
[----:B------:R-:W-:-:S04]  /*0540*/  FFMA R8, R7, R5, R8 ;  /* 0x0000000507087223 */ /* 0x000fc80000000008 */
[----:B------:R-:W-:-:S04]  /*0550*/  FFMA R9, R9, R8, R0 ;  /* 0x0000000809097223 */ /* 0x000fc80000000000 */
[----:B------:R-:W-:-:S05]  /*0560*/  FFMA R5, R7, R9, R8 ;  /* 0x0000000907057223 */ /* 0x000fca0000000008 */
[----:B------:R-:W-:-:S04]  /*0570*/  SHF.R.U32.HI R0, RZ, 0x17, R5 ;  /* 0x00000017ff007819 */ /* 0x000fc80000011605 */
[----:B------:R-:W-:-:S05]  /*0580*/  LOP3.LUT R0, R0, 0xff, RZ, 0xc0, !PT ;  /* 0x000000ff00007812 */ /* 0x000fca00078ec0ff */
[----:B------:R-:W-:-:S05]  /*0590*/  IMAD.IADD R10, R0, 0x1, R6 ;  /* 0x00000001000a7824 */ /* 0x000fca00078e0206 */
[----:B------:R-:W-:-:S04]  /*05a0*/  IADD3 R0, PT, PT, R10, -0x1, RZ ;  /* 0xffffffff0a007810 */ /* 0x000fc80007ffe0ff */
[----:B------:R-:W-:-:S13]  /*05b0*/  ISETP.GE.U32.AND P0, PT, R0, 0xfe, PT ;  /* 0x000000fe0000780c */ /* 0x000fda0003f06070 */
[----:B------:R-:W-:Y:S05]  /*05c0*/  @!P0 BRA `(.L_x_19) ;  /* 0x0000000000808947 */ /* 0x000fea0003800000 */
[----:B------:R-:W-:-:S13]  /*05d0*/  ISETP.GT.AND P0, PT, R10, 0xfe, PT ;  /* 0x000000fe0a00780c */ /* 0x000fda0003f04270 */
[----:B------:R-:W-:Y:S05]  /*05e0*/  @P0 BRA `(.L_x_20) ;  /* 0x00000000006c0947 */ /* 0x000fea0003800000 */
[----:B------:R-:W-:-:S13]  /*05f0*/  ISETP.GE.AND P0, PT, R10, 0x1, PT ;  /* 0x000000010a00780c */ /* 0x000fda0003f06270 */
[----:B------:R-:W-:Y:S05]  /*0600*/  @P0 BRA `(.L_x_21) ;  /* 0x0000000000740947 */ /* 0x000fea0003800000 */
[----:B------:R-:W-:Y:S02]  /*0610*/  ISETP.GE.AND P0, PT, R10, -0x18, PT ;  /* 0xffffffe80a00780c */ /* 0x000fe40003f06270 */
[----:B------:R-:W-:-:S11]  /*0620*/  LOP3.LUT R5, R5, 0x80000000, RZ, 0xc0, !PT ;  /* 0x8000000005057812 */ /* 0x000fd600078ec0ff */
[----:B------:R-:W-:Y:S05]  /*0630*/  @!P0 BRA `(.L_x_21) ;  /* 0x0000000000688947 */ /* 0x000fea0003800000 */
[CCC-:B------:R-:W-:Y:S01]  /*0640*/  FFMA.RZ R0, R7.reuse, R9.reuse, R8.reuse ;  /* 0x0000000907007223 */ /* 0x1c0fe2000000c008 */
[C---:B------:R-:W-:Y:S01]  /*0650*/  VIADD R6, R10.reuse, 0x20 ;  /* 0x000000200a067836 */ /* 0x040fe20000000000 */
[C---:B------:R-:W-:Y:S02]  /*0660*/  ISETP.NE.AND P2, PT, R10.reuse, RZ, PT ;  /* 0x000000ff0a00720c */ /* 0x040fe40003f45270 */
[----:B------:R-:W-:Y:S02]  /*0670*/  ISETP.NE.AND P1, PT, R10, RZ, PT ;  /* 0x000000ff0a00720c */ /* 0x000fe40003f25270 */
[----:B------:R-:W-:Y:S01]  /*0680*/  LOP3.LUT R3, R0, 0x7fffff, RZ, 0xc0, !PT ;  /* 0x007fffff00037812 */ /* 0x000fe200078ec0ff */
[CCC-:B------:R-:W-:Y:S01]  /*0690*/  FFMA.RP R0, R7.reuse, R9.reuse, R8.reuse ;  /* 0x0000000907007223 */ /* 0x1c0fe20000008008 */
[----:B------:R-:W-:Y:S01]  /*06a0*/  FFMA.RM R7, R7, R9, R8 ;  /* 0x0000000907077223 */ /* 0x000fe20000004008 */
[----:B------:R-:W-:Y:S01]  /*06b0*/  IMAD.MOV R8, RZ, RZ, -R10 ;  /* 0x000000ffff087224 */ /* 0x000fe200078e0a0a */
[----:B------:R-:W-:-:S03]  /*06c0*/  LOP3.LUT R3, R3, 0x800000, RZ, 0xfc, !PT ;  /* 0x0080000003037812 */ /* 0x000fc600078efcff */
[----:B------:R-:W-:Y:S02]  /*06d0*/  FSETP.NEU.FTZ.AND P0, PT, R0, R7, PT ;  /* 0x000000070000720b */ /* 0x000fe40003f1d000 */
[----:B------:R-:W-:Y:S02]  /*06e0*/  SHF.L.U32 R6, R3, R6, RZ ;  /* 0x0000000603067219 */ /* 0x000fe400000006ff */
[----:B------:R-:W-:Y:S02]  /*06f0*/  SEL R0, R8, RZ, P2 ;  /* 0x000000ff08007207 */ /* 0x000fe40001000000 */
[----:B------:R-:W-:Y:S02]  /*0700*/  ISETP.NE.AND P1, PT, R6, RZ, P1 ;  /* 0x000000ff0600720c */ /* 0x000fe40000f25270 */
[----:B------:R-:W-:Y:S02]  /*0710*/  SHF.R.U32.HI R0, RZ, R0, R3 ;  /* 0x00000000ff007219 */ /* 0x000fe40000011603 */
[----:B------:R-:W-:-:S02]  /*0720*/  PLOP3.LUT P0, PT, P0, P1, PT, 0xf8, 0x8f ;  /* 0x00000000008f781c */ /* 0x000fc40000703f70 */
[----:B------:R-:W-:Y:S02]  /*0730*/  SHF.R.U32.HI R6, RZ, 0x1, R0 ;  /* 0x00000001ff067819 */ /* 0x000fe40000011600 */
[----:B------:R-:W-:-:S04]  /*0740*/  SEL R3, RZ, 0x1, !P0 ;  /* 0x00000001ff037807 */ /* 0x000fc80004000000 */
[----:B------:R-:W-:-:S04]  /*0750*/  LOP3.LUT R3, R3, 0x1, R6, 0xf8, !PT ;  /* 0x0000000103037812 */ /* 0x000fc800078ef806 */
[----:B------:R-:W-:-:S05]  /*0760*/  LOP3.LUT R3, R3, R0, RZ, 0xc0, !PT ;  /* 0x0000000003037212 */ /* 0x000fca00078ec0ff */
[----:B------:R-:W-:-:S05]  /*0770*/  IMAD.IADD R6, R6, 0x1, R3 ;  /* 0x0000000106067824 */ /* 0x000fca00078e0203 */
[----:B------:R-:W-:Y:S01]  /*0780*/  LOP3.LUT R5, R6, R5, RZ, 0xfc, !PT ;  /* 0x0000000506057212 */ /* 0x000fe200078efcff */
[----:B------:R-:W-:Y:S06]  /*0790*/  BRA `(.L_x_21) ;  /* 0x0000000000107947 */ /* 0x000fec0003800000 */
.L_x_20:
[----:B------:R-:W-:-:S04]  /*07a0*/  LOP3.LUT R5, R5, 0x80000000, RZ, 0xc0, !PT ;  /* 0x8000000005057812 */ /* 0x000fc800078ec0ff */
[----:B------:R-:W-:Y:S01]  /*07b0*/  LOP3.LUT R5, R5, 0x7f800000, RZ, 0xfc, !PT ;  /* 0x7f80000005057812 */ /* 0x000fe200078efcff */
[----:B------:R-:W-:Y:S06]  /*07c0*/  BRA `(.L_x_21) ;  /* 0x0000000000047947 */ /* 0x000fec0003800000 */
.L_x_19:
[----:B------:R-:W-:-:S07]  /*07d0*/  LEA R5, R6, R5, 0x17 ;  /* 0x0000000506057211 */ /* 0x000fce00078eb8ff */
.L_x_21:
[----:B------:R-:W-:Y:S05]  /*07e0*/  BSYNC.RECONVERGENT B2 ;  /* 0x0000000000027941 */ /* 0x000fea0003800200 */
.L_x_18:
[----:B------:R-:W-:Y:S05]  /*07f0*/  BRA `(.L_x_22) ;  /* 0x0000000000207947 */ /* 0x000fea0003800000 */
.L_x_17:
[----:B------:R-:W-:-:S04]  /*0800*/  LOP3.LUT R5, R6, 0x80000000, R5, 0x48, !PT ;  /* 0x8000000006057812 */ /* 0x000fc800078e4805 */
[----:B------:R-:W-:Y:S01]  /*0810*/  LOP3.LUT R5, R5, 0x7f800000, RZ, 0xfc, !PT ;  /* 0x7f80000005057812 */ /* 0x000fe200078efcff */
[----:B------:R-:W-:Y:S06]  /*0820*/  BRA `(.L_x_22) ;  /* 0x0000000000147947 */ /* 0x000fec0003800000 */
.L_x_16:
[----:B------:R-:W-:Y:S01]  /*0830*/  LOP3.LUT R5, R6, 0x80000000, R5, 0x48, !PT ;  /* 0x8000000006057812 */ /* 0x000fe200078e4805 */
[----:B------:R-:W-:Y:S06]  /*0840*/  BRA `(.L_x_22) ;  /* 0x00000000000c7947 */ /* 0x000fec0003800000 */
.L_x_15:
[----:B------:R-:W0:Y:S01]  /*0850*/  MUFU.RSQ R5, -QNAN ;  /* 0xffc0000000057908 */ /* 0x000e220000001400 */
[----:B------:R-:W-:Y:S05]  /*0860*/  BRA `(.L_x_22) ;  /* 0x0000000000047947 */ /* 0x000fea0003800000 */
.L_x_14:
[----:B------:R-:W-:-:S07]  /*0870*/  FADD.FTZ R5, R0, 3 ;  /* 0x4040000000057421 */ /* 0x000fce0000010000 */
.L_x_22:
[----:B------:R-:W-:Y:S05]  /*0880*/  BSYNC.RECONVERGENT B0 ;  /* 0x0000000000007941 */ /* 0x000fea0003800200 */
.L_x_11:
[----:B0-----:R-:W-:Y:S02]  /*0890*/  IMAD.MOV.U32 R9, RZ, RZ, R5 ;  /* 0x000000ffff097224 */ /* 0x001fe400078e0005 */
[----:B------:R-:W-:-:S04]  /*08a0*/  IMAD.MOV.U32 R5, RZ, RZ, 0x0 ;  /* 0x00000000ff057424 */ /* 0x000fc800078e00ff */
[----:B------:R-:W-:Y:S05]  /*08b0*/  RET.REL.NODEC R4 `(_Z14gpu_RelajacionPfS_i) ;  /* 0xfffffff404d07950 */ /* 0x000fea0003c3ffff */
.L_x_23:
        /* <DEDUP_REMOVED lines=12> */
.L_x_43:


//--------------------- .text._Z10gpu_CopiarPfS_i --------------------------
	.section	.text._Z10gpu_CopiarPfS_i,"ax",@progbits
	.align	128
        .global         _Z10gpu_CopiarPfS_i
        .type           _Z10gpu_CopiarPfS_i,@function
        .size           _Z10gpu_CopiarPfS_i,(.L_x_48 - _Z10gpu_CopiarPfS_i)
        .other          _Z10gpu_CopiarPfS_i,@"STO_CUDA_ENTRY STV_DEFAULT"
_Z10gpu_CopiarPfS_i:
.text._Z10gpu_CopiarPfS_i:
        /* <DEDUP_REMOVED lines=10> */
[----:B0-----:R-:W-:-:S04]  /*00a0*/  IMAD R0, R0, UR4, R3 ;  /* 0x0000000400007c24 */ /* 0x001fc8000f8e0203 */
[----:B--2---:R-:W-:-:S05]  /*00b0*/  IMAD R7, R0, UR7, R7 ;  /* 0x0000000700077c24 */ /* 0x004fca000f8e0207 */
[----:B---3--:R-:W-:-:S13]  /*00c0*/  ISETP.GE.AND P0, PT, R7, UR8, PT ;  /* 0x0000000807007c0c */ /* 0x008fda000bf06270 */
[----:B------:R-:W-:Y:S05]  /*00d0*/  @P0 EXIT ;  /* 0x000000000000094d */ /* 0x000fea0003800000 */
[----:B------:R-:W0:Y:S01]  /*00e0*/  LDC.64 R2, c[0x0][0x380] ;  /* 0x0000e000ff027b82 */ /* 0x000e220000000a00 */
[----:B------:R-:W1:Y:S07]  /*00f0*/  LDCU.64 UR4, c[0x0][0x358] ;  /* 0x00006b00ff0477ac */ /* 0x000e6e0008000a00 */
[----:B------:R-:W2:Y:S01]  /*0100*/  LDC.64 R4, c[0x0][0x388] ;  /* 0x0000e200ff047b82 */ /* 0x000ea20000000a00 */
[----:B0-----:R-:W-:-:S06]  /*0110*/  IMAD.WIDE R2, R7, 0x4, R2 ;  /* 0x0000000407027825 */ /* 0x001fcc00078e0202 */
[----:B-1----:R-:W3:Y:S01]  /*0120*/  LDG.E R3, desc[UR4][R2.64] ;  /* 0x0000000402037981 */ /* 0x002ee2000c1e1900 */
[----:B--2---:R-:W-:-:S05]  /*0130*/  IMAD.WIDE R4, R7, 0x4, R4 ;  /* 0x0000000407047825 */ /* 0x004fca00078e0204 */
[----:B---3--:R-:W-:Y:S01]  /*0140*/  STG.E desc[UR4][R4.64], R3 ;  /* 0x0000000304007986 */ /* 0x008fe2000c101904 */
[----:B------:R-:W-:Y:S05]  /*0150*/  EXIT ;  /* 0x000000000000794d */ /* 0x000fea0003800000 */
.L_x_24:
        /* <DEDUP_REMOVED lines=10> */
.L_x_48:


//--------------------- .text._Z14gpu_ActualizarPfifi --------------------------
	.section	.text._Z14gpu_ActualizarPfifi,"ax",@progbits
	.align	128
        .global         _Z14gpu_ActualizarPfifi
        .type           _Z14gpu_ActualizarPfifi,@function
        .size           _Z14gpu_ActualizarPfifi,(.L_x_45 - _Z14gpu_ActualizarPfifi)
        .other          _Z14gpu_ActualizarPfifi,@"STO_CUDA_ENTRY STV_DEFAULT"
_Z14gpu_ActualizarPfifi:
.text._Z14gpu_ActualizarPfifi:
        /* <DEDUP_REMOVED lines=14> */
[----:B------:R-:W0:Y:S01]  /*00e0*/  LDCU UR4, c[0x0][0x388] ;  /* 0x00007100ff0477ac */ /* 0x000e220008000800 */
[----:B------:R-:W-:Y:S01]  /*00f0*/  BSSY.RECONVERGENT B0, `(.L_x_25) ;  /* 0x0000010000007945 */ /* 0x000fe20003800200 */
[----:B0-----:R-:W-:-:S04]  /*0100*/  IADD3 R0, PT, PT, -R2, UR4, RZ ;  /* 0x0000000402007c10 */ /* 0x001fc8000fffe1ff */
[----:B------:R-:W-:-:S05]  /*0110*/  IABS R0, R0 ;  /* 0x0000000000007213 */ /* 0x000fca0000000000 */
[----:B------:R-:W-:-:S05]  /*0120*/  VIADD R0, R0, 0x1 ;  /* 0x0000000100007836 */ /* 0x000fca0000000000 */
[----:B------:R-:W-:-:S04]  /*0130*/  I2FP.F32.U32 R0, R0 ;  /* 0x0000000000007245 */ /* 0x000fc80000201000 */
[----:B------:R0:W1:Y:S01]  /*0140*/  MUFU.RSQ R3, R0 ;  /* 0x0000000000037308 */ /* 0x0000620000001400 */
[----:B------:R-:W-:-:S05]  /*0150*/  VIADD R4, R0, 0xf3000000 ;  /* 0xf300000000047836 */ /* 0x000fca0000000000 */
[----:B------:R-:W-:-:S13]  /*0160*/  ISETP.GT.U32.AND P0, PT, R4, 0x727fffff, PT ;  /* 0x727fffff0400780c */ /* 0x000fda0003f04070 */
[----:B01----:R-:W-:Y:S05]  /*0170*/  @!P0 BRA `(.L_x_26) ;  /* 0x00000000000c8947 */ /* 0x003fea0003800000 */
[----:B------:R-:W-:-:S07]  /*0180*/  MOV R8, 0x1a0 ;  /* 0x000001a000087802 */ /* 0x000fce0000000f00 */
[----:B------:R-:W-:Y:S05]  /*0190*/  CALL.REL.NOINC `($__internal_1_$__cuda_sm20_sqrt_rn_f32_slowpath) ;  /* 0x0000000000787944 */ /* 0x000fea0003c00000 */
[----:B------:R-:W-:Y:S05]  /*01a0*/  BRA `(.L_x_27) ;  /* 0x0000000000107947 */ /* 0x000fea0003800000 */
.L_x_26:
[----:B------:R-:W-:Y:S01]  /*01b0*/  FMUL.FTZ R5, R0, R3 ;  /* 0x0000000300057220 */ /* 0x000fe20000410000 */
[----:B------:R-:W-:-:S03]  /*01c0*/  FMUL.FTZ R3, R3, 0.5 ;  /* 0x3f00000003037820 */ /* 0x000fc60000410000 */
[----:B------:R-:W-:-:S04]  /*01d0*/  FFMA R0, -R5, R5, R0 ;  /* 0x0000000505007223 */ /* 0x000fc80000000100 */
[----:B------:R-:W-:-:S07]  /*01e0*/  FFMA R3, R0, R3, R5 ;  /* 0x0000000300037223 */ /* 0x000fce0000000005 */
.L_x_27:
[----:B------:R-:W-:Y:S05]  /*01f0*/  BSYNC.RECONVERGENT B0 ;  /* 0x0000000000007941 */ /* 0x000fea0003800200 */
.L_x_25:
[----:B------:R-:W0:Y:S01]  /*0200*/  LDCU UR4, c[0x0][0x38c] ;  /* 0x00007180ff0477ac */ /* 0x000e220008000800 */
[----:B------:R-:W1:Y:S01]  /*0210*/  MUFU.RCP R0, R3 ;  /* 0x0000000300007308 */ /* 0x000e620000001000 */
[----:B------:R-:W-:Y:S01]  /*0220*/  BSSY.RECONVERGENT B0, `(.L_x_28) ;  /* 0x000000c000007945 */ /* 0x000fe20003800200 */
[----:B0-----:R-:W-:Y:S02]  /*0230*/  IMAD.U32 R6, RZ, RZ, UR4 ;  /* 0x00000004ff067e24 */ /* 0x001fe4000f8e00ff */
[----:B-1----:R-:W-:-:S04]  /*0240*/  FFMA R5, R0, -R3, 1 ;  /* 0x3f80000000057423 */ /* 0x002fc80000000803 */
[----:B------:R-:W0:Y:S01]  /*0250*/  FCHK P0, R6, R3 ;  /* 0x0000000306007302 */ /* 0x000e220000000000 */
[----:B------:R-:W-:-:S04]  /*0260*/  FFMA R0, R0, R5, R0 ;  /* 0x0000000500007223 */ /* 0x000fc80000000000 */
[----:B------:R-:W-:-:S04]  /*0270*/  FFMA R4, R0, UR4, RZ ;  /* 0x0000000400047c23 */ /* 0x000fc800080000ff */
[----:B------:R-:W-:-:S04]  /*0280*/  FFMA R5, R4, -R3, UR4 ;  /* 0x0000000404057e23 */ /* 0x000fc80008000803 */
[----:B------:R-:W-:Y:S01]  /*0290*/  FFMA R0, R0, R5, R4 ;  /* 0x0000000500007223 */ /* 0x000fe20000000004 */
[----:B0-----:R-:W-:Y:S06]  /*02a0*/  @!P0 BRA `(.L_x_29) ;  /* 0x00000000000c8947 */ /* 0x001fec0003800000 */
[----:B------:R-:W-:Y:S01]  /*02b0*/  IMAD.MOV.U32 R0, RZ, RZ, R3 ;  /* 0x000000ffff007224 */ /* 0x000fe200078e0003 */
[----:B------:R-:W-:-:S07]  /*02c0*/  MOV R4, 0x2e0 ;  /* 0x000002e000047802 */ /* 0x000fce0000000f00 */
[----:B------:R-:W-:Y:S05]  /*02d0*/  CALL.REL.NOINC `($__internal_2_$__cuda_sm3x_div_rn_noftz_f32_slowpath) ;  /* 0x0000000000807944 */ /* 0x000fea0003c00000 */
.L_x_29:
[----:B------:R-:W-:Y:S05]  /*02e0*/  BSYNC.RECONVERGENT B0 ;  /* 0x0000000000007941 */ /* 0x000fea0003800200 */
.L_x_28:
[----:B------:R-:W-:-:S13]  /*02f0*/  FSETP.GE.AND P0, PT, |R0|, 0.0010000000474974513054, PT ;  /* 0x3a83126f0000780b */ /* 0x000fda0003f06200 */
[----:B------:R-:W-:Y:S05]  /*0300*/  @!P0 EXIT ;  /* 0x000000000000894d */ /* 0x000fea0003800000 */
[----:B------:R-:W0:Y:S01]  /*0310*/  LDC.64 R4, c[0x0][0x380] ;  /* 0x0000e000ff047b82 */ /* 0x000e220000000a00 */
[----:B------:R-:W1:Y:S01]  /*0320*/  LDCU.64 UR4, c[0x0][0x358] ;  /* 0x00006b00ff0477ac */ /* 0x000e620008000a00 */
[----:B0-----:R-:W-:-:S05]  /*0330*/  IMAD.WIDE R2, R2, 0x4, R4 ;  /* 0x0000000402027825 */ /* 0x001fca00078e0204 */
[----:B-1----:R-:W2:Y:S02]  /*0340*/  LDG.E R5, desc[UR4][R2.64] ;  /* 0x0000000402057981 */ /* 0x002ea4000c1e1900 */
[----:B--2---:R-:W-:-:S05]  /*0350*/  FADD R5, R5, R0 ;  /* 0x0000000005057221 */ /* 0x004fca0000000000 */
[----:B------:R-:W-:Y:S01]  /*0360*/  STG.E desc[UR4][R2.64], R5 ;  /* 0x0000000502007986 */ /* 0x000fe2000c101904 */
[----:B------:R-:W-:Y:S05]  /*0370*/  EXIT ;  /* 0x000000000000794d */ /* 0x000fea0003800000 */
        .weak           $__internal_1_$__cuda_sm20_sqrt_rn_f32_slowpath
        .type           $__internal_1_$__cuda_sm20_sqrt_rn_f32_slowpath,@function
        .size           $__internal_1_$__cuda_sm20_sqrt_rn_f32_slowpath,($__internal_2_$__cuda_sm3x_div_rn_noftz_f32_slowpath - $__internal_1_$__cuda_sm20_sqrt_rn_f32_slowpath)
$__internal_1_$__cuda_sm20_sqrt_rn_f32_slowpath:
[----:B------:R-:W-:-:S13]  /*0380*/  LOP3.LUT P0, RZ, R0, 0x7fffffff, RZ, 0xc0, !PT ;  /* 0x7fffffff00ff7812 */ /* 0x000fda000780c0ff */
[----:B------:R-:W-:Y:S01]  /*0390*/  @!P0 IMAD.MOV.U32 R3, RZ, RZ, R0 ;  /* 0x000000ffff038224 */ /* 0x000fe200078e0000 */
[----:B------:R-:W-:Y:S06]  /*03a0*/  @!P0 BRA `(.L_x_30) ;  /* 0x0000000000408947 */ /* 0x000fec0003800000 */
[----:B------:R-:W-:-:S13]  /*03b0*/  FSETP.GEU.FTZ.AND P0, PT, R0, RZ, PT ;  /* 0x000000ff0000720b */ /* 0x000fda0003f1e000 */
[----:B------:R-:W-:Y:S01]  /*03c0*/  @!P0 IMAD.MOV.U32 R3, RZ, RZ, 0x7fffffff ;  /* 0x7fffffffff038424 */ /* 0x000fe200078e00ff */
[----:B------:R-:W-:Y:S06]  /*03d0*/  @!P0 BRA `(.L_x_30) ;  /* 0x0000000000348947 */ /* 0x000fec0003800000 */
[----:B------:R-:W-:-:S13]  /*03e0*/  FSETP.GTU.FTZ.AND P0, PT, |R0|, +INF , PT ;  /* 0x7f8000000000780b */ /* 0x000fda0003f1c200 */
[----:B------:R-:W-:Y:S01]  /*03f0*/  @P0 FADD.FTZ R3, R0, 1 ;  /* 0x3f80000000030421 */ /* 0x000fe20000010000 */
[----:B------:R-:W-:Y:S06]  /*0400*/  @P0 BRA `(.L_x_30) ;  /* 0x0000000000280947 */ /* 0x000fec0003800000 */
[----:B------:R-:W-:-:S13]  /*0410*/  FSETP.NEU.FTZ.AND P0, PT, |R0|, +INF , PT ;  /* 0x7f8000000000780b */ /* 0x000fda0003f1d200 */
[----:B------:R-:W-:-:S04]  /*0420*/  @P0 FFMA R4, R0, 1.84467440737095516160e+19, RZ ;  /* 0x5f80000000040823 */ /* 0x000fc800000000ff */
[----:B------:R-:W0:Y:S02]  /*0430*/  @P0 MUFU.RSQ R3, R4 ;  /* 0x0000000400030308 */ /* 0x000e240000001400 */
[----:B0-----:R-:W-:Y:S01]  /*0440*/  @P0 FMUL.FTZ R5, R4, R3 ;  /* 0x0000000304050220 */ /* 0x001fe20000410000 */
[----:B------:R-:W-:Y:S01]  /*0450*/  @P0 FMUL.FTZ R7, R3, 0.5 ;  /* 0x3f00000003070820 */ /* 0x000fe20000410000 */
[----:B------:R-:W-:Y:S02]  /*0460*/  @!P0 IMAD.MOV.U32 R3, RZ, RZ, R0 ;  /* 0x000000ffff038224 */ /* 0x000fe400078e0000 */
[----:B------:R-:W-:-:S04]  /*0470*/  @P0 FADD.FTZ R6, -R5, -RZ ;  /* 0x800000ff05060221 */ /* 0x000fc80000010100 */
[----:B------:R-:W-:-:S04]  /*0480*/  @P0 FFMA R6, R5, R6, R4 ;  /* 0x0000000605060223 */ /* 0x000fc80000000004 */
[----:B------:R-:W-:-:S04]  /*0490*/  @P0 FFMA R6, R6, R7, R5 ;  /* 0x0000000706060223 */ /* 0x000fc80000000005 */
[----:B------:R-:W-:-:S07]  /*04a0*/  @P0 FMUL.FTZ R3, R6, 2.3283064365386962891e-10 ;  /* 0x2f80000006030820 */ /* 0x000fce0000410000 */
.L_x_30:
[----:B------:R-:W-:Y:S02]  /*04b0*/  IMAD.MOV.U32 R4, RZ, RZ, R8 ;  /* 0x000000ffff047224 */ /* 0x000fe400078e0008 */
[----:B------:R-:W-:-:S04]  /*04c0*/  IMAD.MOV.U32 R5, RZ, RZ, 0x0 ;  /* 0x00000000ff057424 */ /* 0x000fc800078e00ff */
[----:B------:R-:W-:Y:S05]  /*04d0*/  RET.REL.NODEC R4 `(_Z14gpu_ActualizarPfifi) ;  /* 0xfffffff804c87950 */ /* 0x000fea0003c3ffff */
        .weak           $__internal_2_$__cuda_sm3x_div_rn_noftz_f32_slowpath
        .type           $__internal_2_$__cuda_sm3x_div_rn_noftz_f32_slowpath,@function
        .size           $__internal_2_$__cuda_sm3x_div_rn_noftz_f32_slowpath,(.L_x_45 - $__internal_2_$__cuda_sm3x_div_rn_noftz_f32_slowpath)
$__internal_2_$__cuda_sm3x_div_rn_noftz_f32_slowpath:
[----:B------:R-:W0:Y:S01]  /*04e0*/  LDC R3, c[0x0][0x38c] ;  /* 0x0000e300ff037b82 */ /* 0x000e220000000800 */
[----:B------:R-:W-:Y:S01]  /*04f0*/  SHF.R.U32.HI R5, RZ, 0x17, R0 ;  /* 0x00000017ff057819 */ /* 0x000fe20000011600 */
[----:B------:R-:W1:Y:S01]  /*0500*/  LDCU UR4, c[0x0][0x38c] ;  /* 0x00007180ff0477ac */ /* 0x000e620008000800 */
[----:B------:R-:W-:Y:S02]  /*0510*/  BSSY.RECONVERGENT B1, `(.L_x_31) ;  /* 0x0000063000017945 */ /* 0x000fe40003800200 */
[----:B------:R-:W-:-:S05]  /*0520*/  LOP3.LUT R10, R5, 0xff, RZ, 0xc0, !PT ;  /* 0x000000ff050a7812 */ /* 0x000fca00078ec0ff */
[----:B------:R-:W-:-:S05]  /*0530*/  VIADD R9, R10, 0xffffffff ;  /* 0xffffffff0a097836 */ /* 0x000fca0000000000 */
[----:B------:R-:W-:Y:S01]  /*0540*/  ISETP.GT.U32.AND P0, PT, R9, 0xfd, PT ;  /* 0x000000fd0900780c */ /* 0x000fe20003f04070 */
[----:B-1----:R-:W-:Y:S01]  /*0550*/  IMAD.U32 R6, RZ, RZ, UR4 ;  /* 0x00000004ff067e24 */ /* 0x002fe2000f8e00ff */
[----:B0-----:R-:W-:-:S04]  /*0560*/  SHF.R.U32.HI R5, RZ, 0x17, R3 ;  /* 0x00000017ff057819 */ /* 0x001fc80000011603 */
[----:B------:R-:W-:-:S05]  /*0570*/  LOP3.LUT R5, R5, 0xff, RZ, 0xc0, !PT ;  /* 0x000000ff05057812 */ /* 0x000fca00078ec0ff */
[----:B------:R-:W-:-:S05]  /*0580*/  VIADD R8, R5, 0xffffffff ;  /* 0xffffffff05087836 */ /* 0x000fca0000000000 */
[----:B------:R-:W-:-:S13]  /*0590*/  ISETP.GT.U32.OR P0, PT, R8, 0xfd, P0 ;  /* 0x000000fd0800780c */ /* 0x000fda0000704470 */
[----:B------:R-:W-:Y:S01]  /*05a0*/  @!P0 IMAD.MOV.U32 R7, RZ, RZ, RZ ;  /* 0x000000ffff078224 */ /* 0x000fe200078e00ff */
[----:B------:R-:W-:Y:S06]  /*05b0*/  @!P0 BRA `(.L_x_32) ;  /* 0x00000000005c8947 */ /* 0x000fec0003800000 */
[----:B------:R-:W-:Y:S02]  /*05c0*/  FSETP.GTU.FTZ.AND P0, PT, |R3|, +INF , PT ;  /* 0x7f8000000300780b */ /* 0x000fe40003f1c200 */
[----:B------:R-:W-:-:S04]  /*05d0*/  FSETP.GTU.FTZ.AND P1, PT, |R0|, +INF , PT ;  /* 0x7f8000000000780b */ /* 0x000fc80003f3c200 */
[----:B------:R-:W-:-:S13]  /*05e0*/  PLOP3.LUT P0, PT, P0, P1, PT, 0xf8, 0x8f ;  /* 0x00000000008f781c */ /* 0x000fda0000703f70 */
[----:B------:R-:W-:Y:S05]  /*05f0*/  @P0 BRA `(.L_x_33) ;  /* 0x00000004004c0947 */ /* 0x000fea0003800000 */
[----:B------:R-:W-:-:S13]  /*0600*/  LOP3.LUT P0, RZ, R0, 0x7fffffff, R6, 0xc8, !PT ;  /* 0x7fffffff00ff7812 */ /* 0x000fda000780c806 */
[----:B------:R-:W-:Y:S05]  /*0610*/  @!P0 BRA `(.L_x_34) ;  /* 0x00000004003c8947 */ /* 0x000fea0003800000 */
[C---:B------:R-:W-:Y:S02]  /*0620*/  FSETP.NEU.FTZ.AND P2, PT, |R3|.reuse, +INF , PT ;  /* 0x7f8000000300780b */ /* 0x040fe40003f5d200 */
[----:B------:R-:W-:Y:S02]  /*0630*/  FSETP.NEU.FTZ.AND P1, PT, |R0|, +INF , PT ;  /* 0x7f8000000000780b */ /* 0x000fe40003f3d200 */
[----:B------:R-:W-:-:S11]  /*0640*/  FSETP.NEU.FTZ.AND P0, PT, |R3|, +INF , PT ;  /* 0x7f8000000300780b */ /* 0x000fd60003f1d200 */
[----:B------:R-:W-:Y:S05]  /*0650*/  @!P1 BRA !P2, `(.L_x_34) ;  /* 0x00000004002c9947 */ /* 0x000fea0005000000 */
[----:B------:R-:W-:-:S04]  /*0660*/  LOP3.LUT P2, RZ, R6, 0x7fffffff, RZ, 0xc0, !PT ;  /* 0x7fffffff06ff7812 */ /* 0x000fc8000784c0ff */
[----:B------:R-:W-:-:S13]  /*0670*/  PLOP3.LUT P1, PT, P1, P2, PT, 0x2f, 0xf2 ;  /* 0x0000000000f2781c */ /* 0x000fda0000f24577 */
[----:B------:R-:W-:Y:S05]  /*0680*/  @P1 BRA `(.L_x_35) ;  /* 0x0000000400181947 */ /* 0x000fea0003800000 */
[----:B------:R-:W-:-:S04]  /*0690*/  LOP3.LUT P1, RZ, R0, 0x7fffffff, RZ, 0xc0, !PT ;  /* 0x7fffffff00ff7812 */ /* 0x000fc8000782c0ff */
[----:B------:R-:W-:-:S13]  /*06a0*/  PLOP3.LUT P0, PT, P0, P1, PT, 0x2f, 0xf2 ;  /* 0x0000000000f2781c */ /* 0x000fda0000702577 */
[----:B------:R-:W-:Y:S05]  /*06b0*/  @P0 BRA `(.L_x_36) ;  /* 0x0000000400000947 */ /* 0x000fea0003800000 */
[----:B------:R-:W-:Y:S02]  /*06c0*/  ISETP.GE.AND P0, PT, R8, RZ, PT ;  /* 0x000000ff0800720c */ /* 0x000fe40003f06270 */
[----:B------:R-:W-:-:S11]  /*06d0*/  ISETP.GE.AND P1, PT, R9, RZ, PT ;  /* 0x000000ff0900720c */ /* 0x000fd60003f26270 */
[----:B------:R-:W-:Y:S01]  /*06e0*/  @P0 MOV R7, RZ ;  /* 0x000000ff00070202 */ /* 0x000fe20000000f00 */
[----:B------:R-:W-:Y:S02]  /*06f0*/  @!P0 IMAD.MOV.U32 R7, RZ, RZ, -0x40 ;  /* 0xffffffc0ff078424 */ /* 0x000fe400078e00ff */
[----:B------:R-:W-:Y:S01]  /*0700*/  @!P0 FFMA R6, R3, 1.84467440737095516160e+19, RZ ;  /* 0x5f80000003068823 */ /* 0x000fe200000000ff */
[----:B------:R-:W-:Y:S01]  /*0710*/  @!P1 FFMA R0, R0, 1.84467440737095516160e+19, RZ ;  /* 0x5f80000000009823 */ /* 0x000fe200000000ff */
[----:B------:R-:W-:-:S07]  /*0720*/  @!P1 VIADD R7, R7, 0x40 ;  /* 0x0000004007079836 */ /* 0x000fce0000000000 */
.L_x_32:
[----:B------:R-:W-:Y:S01]  /*0730*/  LEA R3, R10, 0xc0800000, 0x17 ;  /* 0xc08000000a037811 */ /* 0x000fe200078eb8ff */
[----:B------:R-:W-:Y:S01]  /*0740*/  VIADD R5, R5, 0xffffff81 ;  /* 0xffffff8105057836 */ /* 0x000fe20000000000 */
[----:B------:R-:W-:Y:S03]  /*0750*/  BSSY.RECONVERGENT B2, `(.L_x_37) ;  /* 0x0000035000027945 */ /* 0x000fe60003800200 */
[----:B------:R-:W-:Y:S02]  /*0760*/  IMAD.IADD R3, R0, 0x1, -R3 ;  /* 0x0000000100037824 */ /* 0x000fe400078e0a03 */
[----:B------:R-:W-:Y:S02]  /*0770*/  IMAD R0, R5, -0x800000, R6 ;  /* 0xff80000005007824 */ /* 0x000fe400078e0206 */
[----:B------:R-:W0:Y:S01]  /*0780*/  MUFU.RCP R8, R3 ;  /* 0x0000000300087308 */ /* 0x000e220000001000 */
[----:B------:R-:W-:-:S04]  /*0790*/  FADD.FTZ R9, -R3, -RZ ;  /* 0x800000ff03097221 */ /* 0x000fc80000010100 */
[----:B0-----:R-:W-:-:S04]  /*07a0*/  FFMA R11, R8, R9, 1 ;  /* 0x3f800000080b7423 */ /* 0x001fc80000000009 */
[----:B------:R-:W-:-:S04]  /*07b0*/  FFMA R13, R8, R11, R8 ;  /* 0x0000000b080d7223 */ /* 0x000fc80000000008 */
[----:B------:R-:W-:-:S04]  /*07c0*/  FFMA R6, R0, R13, RZ ;  /* 0x0000000d00067223 */ /* 0x000fc800000000ff */
[----:B------:R-:W-:-:S04]  /*07d0*/  FFMA R11, R9, R6, R0 ;  /* 0x00000006090b7223 */ /* 0x000fc80000000000 */
[----:B------:R-:W-:Y:S01]  /*07e0*/  FFMA R8, R13, R11, R6 ;  /* 0x0000000b0d087223 */ /* 0x000fe20000000006 */
[----:B------:R-:W-:-:S03]  /*07f0*/  IADD3 R6, PT, PT, R5, 0x7f, -R10 ;  /* 0x0000007f05067810 */ /* 0x000fc60007ffe80a */
[----:B------:R-:W-:Y:S02]  /*0800*/  FFMA R9, R9, R8, R0 ;  /* 0x0000000809097223 */ /* 0x000fe40000000000 */
[----:B------:R-:W-:Y:S02]  /*0810*/  IMAD.IADD R6, R6, 0x1, R7 ;  /* 0x0000000106067824 */ /* 0x000fe400078e0207 */
        /* <DEDUP_REMOVED lines=15> */
[-CC-:B------:R-:W-:Y:S01]  /*0910*/  FFMA.RM R6, R13, R9.reuse, R8.reuse ;  /* 0x000000090d067223 */ /* 0x180fe20000004008 */
[C---:B------:R-:W-:Y:S02]  /*0920*/  ISETP.NE.AND P2, PT, R7.reuse, RZ, PT ;  /* 0x000000ff0700720c */ /* 0x040fe40003f45270 */
[----:B------:R-:W-:Y:S02]  /*0930*/  ISETP.NE.AND P1, PT, R7, RZ, PT ;  /* 0x000000ff0700720c */ /* 0x000fe40003f25270 */
[----:B------:R-:W-:Y:S01]  /*0940*/  LOP3.LUT R5, R3, 0x7fffff, RZ, 0xc0, !PT ;  /* 0x007fffff03057812 */ /* 0x000fe200078ec0ff */
[----:B------:R-:W-:Y:S01]  /*0950*/  FFMA.RP R3, R13, R9, R8 ;  /* 0x000000090d037223 */ /* 0x000fe20000008008 */
[----:B------:R-:W-:Y:S02]  /*0960*/  VIADD R8, R7, 0x20 ;  /* 0x0000002007087836 */ /* 0x000fe40000000000 */
[----:B------:R-:W-:Y:S01]  /*0970*/  LOP3.LUT R5, R5, 0x800000, RZ, 0xfc, !PT ;  /* 0x0080000005057812 */ /* 0x000fe200078efcff */
[----:B------:R-:W-:Y:S01]  /*0980*/  IMAD.MOV R7, RZ, RZ, -R7 ;  /* 0x000000ffff077224 */ /* 0x000fe200078e0a07 */
[----:B------:R-:W-:-:S02]  /*0990*/  FSETP.NEU.FTZ.AND P0, PT, R3, R6, PT ;  /* 0x000000060300720b */ /* 0x000fc40003f1d000 */
[----:B------:R-:W-:Y:S02]  /*09a0*/  SHF.L.U32 R8, R5, R8, RZ ;  /* 0x0000000805087219 */ /* 0x000fe400000006ff */
[----:B------:R-:W-:Y:S02]  /*09b0*/  SEL R6, R7, RZ, P2 ;  /* 0x000000ff07067207 */ /* 0x000fe40001000000 */
[----:B------:R-:W-:Y:S02]  /*09c0*/  ISETP.NE.AND P1, PT, R8, RZ, P1 ;  /* 0x000000ff0800720c */ /* 0x000fe40000f25270 */
[----:B------:R-:W-:Y:S02]  /*09d0*/  SHF.R.U32.HI R6, RZ, R6, R5 ;  /* 0x00000006ff067219 */ /* 0x000fe40000011605 */
[----:B------:R-:W-:Y:S02]  /*09e0*/  PLOP3.LUT P0, PT, P0, P1, PT, 0xf8, 0x8f ;  /* 0x00000000008f781c */ /* 0x000fe40000703f70 */
[----:B------:R-:W-:-:S02]  /*09f0*/  SHF.R.U32.HI R8, RZ, 0x1, R6 ;  /* 0x00000001ff087819 */ /* 0x000fc40000011606 */
[----:B------:R-:W-:-:S04]  /*0a00*/  SEL R3, RZ, 0x1, !P0 ;  /* 0x00000001ff037807 */ /* 0x000fc80004000000 */
[----:B------:R-:W-:-:S04]  /*0a10*/  LOP3.LUT R3, R3, 0x1, R8, 0xf8, !PT ;  /* 0x0000000103037812 */ /* 0x000fc800078ef808 */
[----:B------:R-:W-:-:S05]  /*0a20*/  LOP3.LUT R3, R3, R6, RZ, 0xc0, !PT ;  /* 0x0000000603037212 */ /* 0x000fca00078ec0ff */
[----:B------:R-:W-:-:S05]  /*0a30*/  IMAD.IADD R3, R8, 0x1, R3 ;  /* 0x0000000108037824 */ /* 0x000fca00078e0203 */
[----:B------:R-:W-:Y:S01]  /*0a40*/  LOP3.LUT R0, R3, R0, RZ, 0xfc, !PT ;  /* 0x0000000003007212 */ /* 0x000fe200078efcff */
[----:B------:R-:W-:Y:S06]  /*0a50*/  BRA `(.L_x_40) ;  /* 0x0000000000107947 */ /* 0x000fec0003800000 */
.L_x_39:
[----:B------:R-:W-:-:S04]  /*0a60*/  LOP3.LUT R0, R0, 0x80000000, RZ, 0xc0, !PT ;  /* 0x8000000000007812 */ /* 0x000fc800078ec0ff */
[----:B------:R-:W-:Y:S01]  /*0a70*/  LOP3.LUT R0, R0, 0x7f800000, RZ, 0xfc, !PT ;  /* 0x7f80000000007812 */ /* 0x000fe200078efcff */
[----:B------:R-:W-:Y:S06]  /*0a80*/  BRA `(.L_x_40) ;  /* 0x0000000000047947 */ /* 0x000fec0003800000 */
.L_x_38:
[----:B------:R-:W-:-:S07]  /*0a90*/  IMAD R0, R6, 0x800000, R0 ;  /* 0x0080000006007824 */ /* 0x000fce00078e0200 */
.L_x_40:
[----:B------:R-:W-:Y:S05]  /*0aa0*/  BSYNC.RECONVERGENT B2 ;  /* 0x0000000000027941 */ /* 0x000fea0003800200 */
.L_x_37:
[----:B------:R-:W-:Y:S05]  /*0ab0*/  BRA `(.L_x_41) ;  /* 0x0000000000207947 */ /* 0x000fea0003800000 */
.L_x_36:
[----:B------:R-:W-:-:S04]  /*0ac0*/  LOP3.LUT R0, R0, 0x80000000, R6, 0x48, !PT ;  /* 0x8000000000007812 */ /* 0x000fc800078e4806 */
[----:B------:R-:W-:Y:S01]  /*0ad0*/  LOP3.LUT R0, R0, 0x7f800000, RZ, 0xfc, !PT ;  /* 0x7f80000000007812 */ /* 0x000fe200078efcff */
[----:B------:R-:W-:Y:S06]  /*0ae0*/  BRA `(.L_x_41) ;  /* 0x0000000000147947 */ /* 0x000fec0003800000 */
.L_x_35:
[----:B------:R-:W-:Y:S01]  /*0af0*/  LOP3.LUT R0, R0, 0x80000000, R6, 0x48, !PT ;  /* 0x8000000000007812 */ /* 0x000fe200078e4806 */
[----:B------:R-:W-:Y:S06]  /*0b00*/  BRA `(.L_x_41) ;  /* 0x00000000000c7947 */ /* 0x000fec0003800000 */
.L_x_34:
[----:B------:R-:W0:Y:S01]  /*0b10*/  MUFU.RSQ R0, -QNAN ;  /* 0xffc0000000007908 */ /* 0x000e220000001400 */
[----:B------:R-:W-:Y:S05]  /*0b20*/  BRA `(.L_x_41) ;  /* 0x0000000000047947 */ /* 0x000fea0003800000 */
.L_x_33:
[----:B------:R-:W-:-:S07]  /*0b30*/  FADD.FTZ R0, R0, R3 ;  /* 0x0000000300007221 */ /* 0x000fce0000010000 */
.L_x_41:
[----:B------:R-:W-:Y:S05]  /*0b40*/  BSYNC.RECONVERGENT B1 ;  /* 0x0000000000017941 */ /* 0x000fea0003800200 */
.L_x_31:
[----:B------:R-:W-:-:S04]  /*0b50*/  IMAD.MOV.U32 R5, RZ, RZ, 0x0 ;  /* 0x00000000ff057424 */ /* 0x000fc800078e00ff */
[----:B0-----:R-:W-:Y:S05]  /*0b60*/  RET.REL.NODEC R4 `(_Z14gpu_ActualizarPfifi) ;  /* 0xfffffff404247950 */ /* 0x001fea0003c3ffff */
.L_x_42:
        /* <DEDUP_REMOVED lines=9> */
.L_x_45:


//--------------------- .nv.shared.reserved.0     --------------------------
	.section	.nv.shared.reserved.0,"aw",@nobits
	.weak		__nv_reservedSMEM_offset_0_alias
	.size		__nv_reservedSMEM_offset_0_alias, 0, 64
	.other		__nv_reservedSMEM_offset_0_alias,@"STO_CUDA_RESERVED_SHARED STV_DEFAULT"
__nv_reservedSMEM_offset_0_alias:
	.zero		0
	.zero		64


//--------------------- .nv.constant0._Z10gpu_MaximoPfPiS_i --------------------------
	.section	.nv.constant0._Z10gpu_MaximoPfPiS_i,"a",@progbits
	.sectionflags	@""
	.align	4
.nv.constant0._Z10gpu_MaximoPfPiS_i:
	.zero		924


//--------------------- .nv.constant0._Z14gpu_RelajacionPfS_i --------------------------
	.section	.nv.constant0._Z14gpu_RelajacionPfS_i,"a",@progbits
	.sectionflags	@""
	.align	4
.nv.constant0._Z14gpu_RelajacionPfS_i:
	.zero		916


//--------------------- .nv.constant0._Z10gpu_CopiarPfS_i --------------------------
	.section	.nv.constant0._Z10gpu_CopiarPfS_i,"a",@progbits
	.sectionflags	@""
	.align	4
.nv.constant0._Z10gpu_CopiarPfS_i:
	.zero		916


//--------------------- .nv.constant0._Z14gpu_ActualizarPfifi --------------------------
	.section	.nv.constant0._Z14gpu_ActualizarPfifi,"a",@progbits
	.sectionflags	@""
	.align	4
.nv.constant0._Z14gpu_ActualizarPfifi:
	.zero		916


//--------------------- SYMBOLS --------------------------

	.type		.nv.reservedSmem.offset0,@object
	.size		.nv.reservedSmem.offset0,0x4
